// auto-generated by cutlass_sweep.gemm — config: {"arch": "sm_90", "cluster_m": 2, "cluster_n": 1, "dtype": "fp16", "dtype_b": "fp16", "layout": "nt", "stages": 0, "tile_k": 128, "tile_m": 128, "tile_n": 48}
#include "cutlass/cutlass.h"
#include "cutlass/gemm/collective/collective_builder.hpp"
#include "cutlass/gemm/device/gemm_universal_adapter.h"
#include "cutlass/gemm/kernel/gemm_universal.hpp"
#include "cutlass/epilogue/collective/collective_builder.hpp"

using ElemA = cutlass::half_t;
using ElemB = cutlass::half_t;
using ElemCD = cutlass::half_t;
using Acc  = float;
using TileShape    = cute::Shape<cute::_128, cute::_48, cute::_128>;
using ClusterShape = cute::Shape<cute::_2, cute::_1, cute::_1>;

using CollectiveEpilogue = typename cutlass::epilogue::collective::CollectiveBuilder<
    cutlass::arch::Sm90, cutlass::arch::OpClassTensorOp,
    TileShape, ClusterShape,
    cutlass::epilogue::collective::EpilogueTileAuto,
    Acc, Acc,
    ElemCD, cutlass::layout::RowMajor, 128 / cutlass::sizeof_bits<ElemCD>::value,
    ElemCD, cutlass::layout::RowMajor, 128 / cutlass::sizeof_bits<ElemCD>::value,
    cutlass::epilogue::collective::EpilogueScheduleAuto
  >::CollectiveOp;

using CollectiveMainloop = typename cutlass::gemm::collective::CollectiveBuilder<
    cutlass::arch::Sm90, cutlass::arch::OpClassTensorOp,
    ElemA, cutlass::layout::RowMajor, 128 / cutlass::sizeof_bits<ElemA>::value,
    ElemB, cutlass::layout::ColumnMajor, 128 / cutlass::sizeof_bits<ElemB>::value,
    Acc,
    TileShape, ClusterShape,
    cutlass::gemm::collective::StageCountAutoCarveout<static_cast<int>(sizeof(typename CollectiveEpilogue::SharedStorage))>,
    cutlass::gemm::collective::KernelScheduleAuto
  >::CollectiveOp;

using GemmKernel = cutlass::gemm::kernel::GemmUniversal<
    cute::Shape<int,int,int,int>,
    CollectiveMainloop,
    CollectiveEpilogue
>;
using Gemm = cutlass::gemm::device::GemmUniversalAdapter<GemmKernel>;

// Force the device kernel symbol into the cubin without needing a host main.
auto* _anchor = &cutlass::device_kernel<GemmKernel>;


// ===== COMPILED SASS (sm_90a) =====

	.target	sm_90a

	.elftype	@"ET_EXEC"


//--------------------- .note.nv.tkinfo           --------------------------
	.section	.note.nv.tkinfo,"",@"SHT_NOTE"
	.sectionflags	@"SHF_NOTE_NV_TKINFO"
	.tkinfo
        /*0018*/ 	.word	0x00000002
        /*0030*/ 	.string	""
        /*0030*/ 	.string	"ptxas"
        /*0030*/ 	.string	"Cuda compilation tools, release 13.0, V13.0.88"
        /*0030*/ 	.string	"Build cuda_13.0.r13.0/compiler.36424714_0"
        /*0030*/ 	.string	"-arch sm_90a -m 64 "



//--------------------- .note.nv.cuinfo           --------------------------
	.section	.note.nv.cuinfo,"",@"SHT_NOTE"
	.sectionflags	@"SHF_NOTE_NV_CUINFO"
        /*0018*/ 	.short	0x0002
        /*001a*/ 	.short	0x005a
        /*001c*/ 	.short	0x0082
	.zero		2


//--------------------- .nv.info                  --------------------------
	.section	.nv.info,"",@"SHT_CUDA_INFO"
	.align	4


	//----- nvinfo : EIATTR_REGCOUNT
	.align		4
        /*0000*/ 	.byte	0x04, 0x2f
        /*0002*/ 	.short	(.L_15 - .L_14)
	.align		4
.L_14:
        /*0004*/ 	.word	index@(_ZN7cutlass13device_kernelINS_4gemm6kernel13GemmUniversalIN4cute5tupleIJiiiiEEENS1_10collective13CollectiveMmaINS1_34MainloopSm90TmaGmmaWarpSpecializedILi5ENS5_IJNS4_1CILi2EEENSA_ILi1EEESC_EEENS1_35KernelTmaWarpSpecializedCooperativeEEENS5_IJNSA_ILi128EEENSA_ILi48EEESG_EEENS_6half_tENS5_IJlSC_lEEESJ_SK_NS4_8TiledMMAINS4_8MMA_AtomIJNS4_4SM904GMMA25MMA_64x16x16_F32F16F16_SSILNSO_5MajorE0ELSQ_0ELNSO_7ScaleInE1ELSR_1EEEEEENS4_6LayoutISD_NS5_IJSC_NSA_ILi0EEESV_EEEEENS5_IJNS4_10UnderscoreESY_SY_EEEEENS4_13SM90_TMA_LOADENS4_14ComposedLayoutINS4_7SwizzleILi3ELi4ELi3EEENS4_18smem_ptr_flag_bitsILi16EEENSU_INS5_IJNSA_ILi8EEENSA_ILi64EEEEEENS5_IJS18_SC_EEEEEEEvNS4_8identityENS4_23SM90_TMA_LOAD_MULTICASTES1C_vS1D_EENS_8epilogue10collective6detail29Sm90TmaWarpSpecializedAdapterINS1H_15DefaultEpilogueISJ_SK_SK_NS1G_6thread17LinearCombinationISJ_Li1EffLNS1L_9ScaleType4KindE0ELNS_15FloatRoundStyleE2ESJ_EENS1_15EpilogueDefaultEEEEEvvEEEEvNT_6ParamsE)
        /*0008*/ 	.word	0x000000a8


	//----- nvinfo : EIATTR_FRAME_SIZE
	.align		4
.L_15:
        /*000c*/ 	.byte	0x04, 0x11
        /*000e*/ 	.short	(.L_17 - .L_16)
	.align		4
.L_16:
        /*0010*/ 	.word	index@(_ZN7cutlass13device_kernelINS_4gemm6kernel13GemmUniversalIN4cute5tupleIJiiiiEEENS1_10collective13CollectiveMmaINS1_34MainloopSm90TmaGmmaWarpSpecializedILi5ENS5_IJNS4_1CILi2EEENSA_ILi1EEESC_EEENS1_35KernelTmaWarpSpecializedCooperativeEEENS5_IJNSA_ILi128EEENSA_ILi48EEESG_EEENS_6half_tENS5_IJlSC_lEEESJ_SK_NS4_8TiledMMAINS4_8MMA_AtomIJNS4_4SM904GMMA25MMA_64x16x16_F32F16F16_SSILNSO_5MajorE0ELSQ_0ELNSO_7ScaleInE1ELSR_1EEEEEENS4_6LayoutISD_NS5_IJSC_NSA_ILi0EEESV_EEEEENS5_IJNS4_10UnderscoreESY_SY_EEEEENS4_13SM90_TMA_LOADENS4_14ComposedLayoutINS4_7SwizzleILi3ELi4ELi3EEENS4_18smem_ptr_flag_bitsILi16EEENSU_INS5_IJNSA_ILi8EEENSA_ILi64EEEEEENS5_IJS18_SC_EEEEEEEvNS4_8identityENS4_23SM90_TMA_LOAD_MULTICASTES1C_vS1D_EENS_8epilogue10collective6detail29Sm90TmaWarpSpecializedAdapterINS1H_15DefaultEpilogueISJ_SK_SK_NS1G_6thread17LinearCombinationISJ_Li1EffLNS1L_9ScaleType4KindE0ELNS_15FloatRoundStyleE2ESJ_EENS1_15EpilogueDefaultEEEEEvvEEEEvNT_6ParamsE)
        /*0014*/ 	.word	0x00000000


	//----- nvinfo : EIATTR_MIN_STACK_SIZE
	.align		4
.L_17:
        /*0018*/ 	.byte	0x04, 0x12
        /*001a*/ 	.short	(.L_19 - .L_18)
	.align		4
.L_18:
        /*001c*/ 	.word	index@(_ZN7cutlass13device_kernelINS_4gemm6kernel13GemmUniversalIN4cute5tupleIJiiiiEEENS1_10collective13CollectiveMmaINS1_34MainloopSm90TmaGmmaWarpSpecializedILi5ENS5_IJNS4_1CILi2EEENSA_ILi1EEESC_EEENS1_35KernelTmaWarpSpecializedCooperativeEEENS5_IJNSA_ILi128EEENSA_ILi48EEESG_EEENS_6half_tENS5_IJlSC_lEEESJ_SK_NS4_8TiledMMAINS4_8MMA_AtomIJNS4_4SM904GMMA25MMA_64x16x16_F32F16F16_SSILNSO_5MajorE0ELSQ_0ELNSO_7ScaleInE1ELSR_1EEEEEENS4_6LayoutISD_NS5_IJSC_NSA_ILi0EEESV_EEEEENS5_IJNS4_10UnderscoreESY_SY_EEEEENS4_13SM90_TMA_LOADENS4_14ComposedLayoutINS4_7SwizzleILi3ELi4ELi3EEENS4_18smem_ptr_flag_bitsILi16EEENSU_INS5_IJNSA_ILi8EEENSA_ILi64EEEEEENS5_IJS18_SC_EEEEEEEvNS4_8identityENS4_23SM90_TMA_LOAD_MULTICASTES1C_vS1D_EENS_8epilogue10collective6detail29Sm90TmaWarpSpecializedAdapterINS1H_15DefaultEpilogueISJ_SK_SK_NS1G_6thread17LinearCombinationISJ_Li1EffLNS1L_9ScaleType4KindE0ELNS_15FloatRoundStyleE2ESJ_EENS1_15EpilogueDefaultEEEEEvvEEEEvNT_6ParamsE)
        /*0020*/ 	.word	0x00000000
.L_19:


//--------------------- .nv.compat                --------------------------
	.section	.nv.compat,"",@"SHT_CUDA_COMPAT_INFO"
	.align	4
        /*0000*/ 	.byte	0x02, 0x09, 0x01, 0x00, 0x02, 0x02, 0x04, 0x00, 0x02, 0x05, 0x05, 0x00, 0x03, 0x07, 0x01, 0x01
        /*0010*/ 	.byte	0x02, 0x03, 0x01, 0x00, 0x02, 0x06, 0x01, 0x00, 0x04, 0x0b, 0x08, 0x00, 0x00, 0x00, 0x00, 0x00
        /*0020*/ 	.byte	0x00, 0x00, 0x00, 0x00


//--------------------- .nv.info._ZN7cutlass13device_kernelINS_4gemm6kernel13GemmUniversalIN4cute5tupleIJiiiiEEENS1_10collective13CollectiveMmaINS1_34MainloopSm90TmaGmmaWarpSpecializedILi5ENS5_IJNS4_1CILi2EEENSA_ILi1EEESC_EEENS1_35KernelTmaWarpSpecializedCooperativeEEENS5_IJNSA_ILi128EEENSA_ILi48EEESG_EEENS_6half_tENS5_IJlSC_lEEESJ_SK_NS4_8TiledMMAINS4_8MMA_AtomIJNS4_4SM904GMMA25MMA_64x16x16_F32F16F16_SSILNSO_5MajorE0ELSQ_0ELNSO_7ScaleInE1ELSR_1EEEEEENS4_6LayoutISD_NS5_IJSC_NSA_ILi0EEESV_EEEEENS5_IJNS4_10UnderscoreESY_SY_EEEEENS4_13SM90_TMA_LOADENS4_14ComposedLayoutINS4_7SwizzleILi3ELi4ELi3EEENS4_18smem_ptr_flag_bitsILi16EEENSU_INS5_IJNSA_ILi8EEENSA_ILi64EEEEEENS5_IJS18_SC_EEEEEEEvNS4_8identityENS4_23SM90_TMA_LOAD_MULTICASTES1C_vS1D_EENS_8epilogue10collective6detail29Sm90TmaWarpSpecializedAdapterINS1H_15DefaultEpilogueISJ_SK_SK_NS1G_6thread17LinearCombinationISJ_Li1EffLNS1L_9ScaleType4KindE0ELNS_15FloatRoundStyleE2ESJ_EENS1_15EpilogueDefaultEEEEEvvEEEEvNT_6ParamsE --------------------------
	.section	.nv.info._ZN7cutlass13device_kernelINS_4gemm6kernel13GemmUniversalIN4cute5tupleIJiiiiEEENS1_10collective13CollectiveMmaINS1_34MainloopSm90TmaGmmaWarpSpecializedILi5ENS5_IJNS4_1CILi2EEENSA_ILi1EEESC_EEENS1_35KernelTmaWarpSpecializedCooperativeEEENS5_IJNSA_ILi128EEENSA_ILi48EEESG_EEENS_6half_tENS5_IJlSC_lEEESJ_SK_NS4_8TiledMMAINS4_8MMA_AtomIJNS4_4SM904GMMA25MMA_64x16x16_F32F16F16_SSILNSO_5MajorE0ELSQ_0ELNSO_7ScaleInE1ELSR_1EEEEEENS4_6LayoutISD_NS5_IJSC_NSA_ILi0EEESV_EEEEENS5_IJNS4_10UnderscoreESY_SY_EEEEENS4_13SM90_TMA_LOADENS4_14ComposedLayoutINS4_7SwizzleILi3ELi4ELi3EEENS4_18smem_ptr_flag_bitsILi16EEENSU_INS5_IJNSA_ILi8EEENSA_ILi64EEEEEENS5_IJS18_SC_EEEEEEEvNS4_8identityENS4_23SM90_TMA_LOAD_MULTICASTES1C_vS1D_EENS_8epilogue10collective6detail29Sm90TmaWarpSpecializedAdapterINS1H_15DefaultEpilogueISJ_SK_SK_NS1G_6thread17LinearCombinationISJ_Li1EffLNS1L_9ScaleType4KindE0ELNS_15FloatRoundStyleE2ESJ_EENS1_15EpilogueDefaultEEEEEvvEEEEvNT_6ParamsE,"",@"SHT_CUDA_INFO"
	.sectionflags	@""
	.align	4


	//----- nvinfo : EIATTR_CUDA_API_VERSION
	.align		4
        /*0000*/ 	.byte	0x04, 0x37
        /*0002*/ 	.short	(.L_21 - .L_20)
.L_20:
        /*0004*/ 	.word	0x00000082


	//----- nvinfo : EIATTR_KPARAM_INFO
	.align		4
.L_21:
        /*0008*/ 	.byte	0x04, 0x17
        /*000a*/ 	.short	(.L_23 - .L_22)
.L_22:
        /*000c*/ 	.word	0x00000000
        /*0010*/ 	.short	0x0000
        /*0012*/ 	.short	0x0070
        /*0014*/ 	.byte	0x00, 0xf0, 0x01, 0x10


	//----- nvinfo : EIATTR_SPARSE_MMA_MASK
	.align		4
.L_23:
        /*0018*/ 	.byte	0x03, 0x50
        /*001a*/ 	.short	0x0000


	//----- nvinfo : EIATTR_MAXREG_COUNT
	.align		4
        /*001c*/ 	.byte	0x03, 0x1b
        /*001e*/ 	.short	0x00a8


	//----- nvinfo : EIATTR_NUM_BARRIERS
	.align		4
        /*0020*/ 	.byte	0x02, 0x4c
        /*0022*/ 	.byte	0x01
	.zero		1


	//----- nvinfo : EIATTR_EXTERNS
	.align		4
        /*0024*/ 	.byte	0x04, 0x0f
        /*0026*/ 	.short	(.L_25 - .L_24)


	//   ....[0]....
	.align		4
.L_24:
        /*0028*/ 	.word	index@(__assertfail)


	//----- nvinfo : EIATTR_MERCURY_ISA_VERSION
	.align		4
.L_25:
        /*002c*/ 	.byte	0x03, 0x5f
        /*002e*/ 	.short	0x0101


	//----- nvinfo : EIATTR_INT_WARP_WIDE_INSTR_OFFSETS
	.align		4
        /*0030*/ 	.byte	0x04, 0x31
        /*0032*/ 	.short	(.L_27 - .L_26)


	//   ....[0]....
.L_26:
        /*0034*/ 	.word	0x000004a0


	//   ....[1]....
        /*0038*/ 	.word	0x000004d0


	//   ....[2]....
        /*003c*/ 	.word	0x00000690


	//----- nvinfo : EIATTR_COOP_GROUP_MASK_REGIDS
	.align		4
.L_27:
        /*0040*/ 	.byte	0x04, 0x29
        /*0042*/ 	.short	(.L_29 - .L_28)


	//   ....[0]....
.L_28:
        /*0044*/ 	.word	0xffffffff


	//   ....[1]....
        /*0048*/ 	.word	0xffffffff


	//   ....[2]....
        /*004c*/ 	.word	0xffffffff


	//   ....[3]....
        /*0050*/ 	.word	0xffffffff


	//   ....[4]....
        /*0054*/ 	.word	0xffffffff


	//   ....[5]....
        /*0058*/ 	.word	0xffffffff


	//----- nvinfo : EIATTR_COOP_GROUP_INSTR_OFFSETS
	.align		4
.L_29:
        /*005c*/ 	.byte	0x04, 0x28
        /*005e*/ 	.short	(.L_31 - .L_30)


	//   ....[0]....
.L_30:
        /*0060*/ 	.word	0x00000060


	//   ....[1]....
        /*0064*/ 	.word	0x00000070


	//   ....[2]....
        /*0068*/ 	.word	0x00000130


	//   ....[3]....
        /*006c*/ 	.word	0x000002f0


	//   ....[4]....
        /*0070*/ 	.word	0x00000810


	//   ....[5]....
        /*0074*/ 	.word	0x00001250


	//----- nvinfo : EIATTR_REG_RECONFIG
	.align		4
.L_31:
        /*0078*/ 	.byte	0x01, 0x54
	.zero		2


	//----- nvinfo : EIATTR_SYSCALL_OFFSETS
	.align		4
        /*007c*/ 	.byte	0x04, 0x46
        /*007e*/ 	.short	(.L_33 - .L_32)


	//   ....[0]....
.L_32:
        /*0080*/ 	.word	0x00001410


	//----- nvinfo : EIATTR_MBARRIER_INSTR_OFFSETS
	.align		4
.L_33:
        /*0084*/ 	.byte	0x04, 0x39
        /*0086*/ 	.short	(.L_35 - .L_34)


	//   ....[0]....
.L_34:
        /*0088*/ 	.word	0x00000230
        /*008c*/ 	.word	0x000000ff
        /*0090*/ 	.word	0x00000000
        /*0094*/ 	.short	0x0100
        /*0096*/ 	.byte	0x08
	.zero		1


	//   ....[1]....
        /*0098*/ 	.word	0x00000240
        /*009c*/ 	.word	0x000000ff
        /*00a0*/ 	.word	0x00000028
        /*00a4*/ 	.short	0x0100
        /*00a6*/ 	.byte	0x08
	.zero		1


	//   ....[2]....
        /*00a8*/ 	.word	0x00000250
        /*00ac*/ 	.word	0x000000ff
        /*00b0*/ 	.word	0x00000008
        /*00b4*/ 	.short	0x0100
        /*00b6*/ 	.byte	0x08
	.zero		1


	//   ....[3]....
        /*00b8*/ 	.word	0x00000260
        /*00bc*/ 	.word	0x000000ff
        /*00c0*/ 	.word	0x00000030
        /*00c4*/ 	.short	0x0100
        /*00c6*/ 	.byte	0x08
	.zero		1


	//   ....[4]....
        /*00c8*/ 	.word	0x00000270
        /*00cc*/ 	.word	0x000000ff
        /*00d0*/ 	.word	0x00000010
        /*00d4*/ 	.short	0x0100
        /*00d6*/ 	.byte	0x08
	.zero		1


	//   ....[5]....
        /*00d8*/ 	.word	0x00000280
        /*00dc*/ 	.word	0x000000ff
        /*00e0*/ 	.word	0x00000038
        /*00e4*/ 	.short	0x0100
        /*00e6*/ 	.byte	0x08
	.zero		1


	//   ....[6]....
        /*00e8*/ 	.word	0x00000290
        /*00ec*/ 	.word	0x000000ff
        /*00f0*/ 	.word	0x00000018
        /*00f4*/ 	.short	0x0100
        /*00f6*/ 	.byte	0x08
	.zero		1


	//   ....[7]....
        /*00f8*/ 	.word	0x000002a0
        /*00fc*/ 	.word	0x000000ff
        /*0100*/ 	.word	0x00000040
        /*0104*/ 	.short	0x0100
        /*0106*/ 	.byte	0x08
	.zero		1


	//   ....[8]....
        /*0108*/ 	.word	0x000002b0
        /*010c*/ 	.word	0x000000ff
        /*0110*/ 	.word	0x00000020
        /*0114*/ 	.short	0x0100
        /*0116*/ 	.byte	0x08
	.zero		1


	//   ....[9]....
        /*0118*/ 	.word	0x000002c0
        /*011c*/ 	.word	0x000000ff
        /*0120*/ 	.word	0x00000048
        /*0124*/ 	.short	0x0100
        /*0126*/ 	.byte	0x08
	.zero		1


	//   ....[10]....
        /*0128*/ 	.word	0x00000710
        /*012c*/ 	.word	0x000000ff
        /*0130*/ 	.word	0x00000060
        /*0134*/ 	.short	0x0100
        /*0136*/ 	.byte	0x06
	.zero		1


	//   ....[11]....
        /*0138*/ 	.word	0x000007a0
        /*013c*/ 	.word	0x000000ff
        /*0140*/ 	.word	0x00000068
        /*0144*/ 	.short	0x0100
        /*0146*/ 	.byte	0x06
	.zero		1


	//   ....[12]....
        /*0148*/ 	.word	0x000014d0
        /*014c*/ 	.word	0x00000003
        /*0150*/ 	.word	0x00000000
        /*0154*/ 	.short	0x010a
        /*0156*/ 	.byte	0x3f
	.zero		1


	//   ....[13]....
        /*0158*/ 	.word	0x00001510
        /*015c*/ 	.word	0x00000003
        /*0160*/ 	.word	0x00000000
        /*0164*/ 	.short	0x010a
        /*0166*/ 	.byte	0x3f
	.zero		1


	//   ....[14]....
        /*0168*/ 	.word	0x000020c0
        /*016c*/ 	.word	0x00000005
        /*0170*/ 	.word	0x00000000
        /*0174*/ 	.short	0x010a
        /*0176*/ 	.byte	0x3f
	.zero		1


	//   ....[15]....
        /*0178*/ 	.word	0x00002100
        /*017c*/ 	.word	0x00000005
        /*0180*/ 	.word	0x00000000
        /*0184*/ 	.short	0x010a
        /*0186*/ 	.byte	0x3f
	.zero		1


	//   ....[16]....
        /*0188*/ 	.word	0x00002b40
        /*018c*/ 	.word	0x00000005
        /*0190*/ 	.word	0x00000000
        /*0194*/ 	.short	0x0101
        /*0196*/ 	.byte	0x3f
	.zero		1


	//   ....[17]....
        /*0198*/ 	.word	0x00002d60
        /*019c*/ 	.word	0x00000003
        /*01a0*/ 	.word	0x00000000
        /*01a4*/ 	.short	0x0101
        /*01a6*/ 	.byte	0x3f
	.zero		1


	//   ....[18]....
        /*01a8*/ 	.word	0x000059c0
        /*01ac*/ 	.word	0x00000014
        /*01b0*/ 	.word	0x00000028
        /*01b4*/ 	.short	0x010a
        /*01b6*/ 	.byte	0x3f
	.zero		1


	//   ....[19]....
        /*01b8*/ 	.word	0x00005e00
        /*01bc*/ 	.word	0x00000003
        /*01c0*/ 	.word	0x00000068
        /*01c4*/ 	.short	0x0101
        /*01c6*/ 	.byte	0x3f
	.zero		1


	//   ....[20]....
        /*01c8*/ 	.word	0x00006550
        /*01cc*/ 	.word	0x00000007
        /*01d0*/ 	.word	0x00000000
        /*01d4*/ 	.short	0x010a
        /*01d6*/ 	.byte	0x3f
	.zero		1


	//   ....[21]....
        /*01d8*/ 	.word	0x000065d0
        /*01dc*/ 	.word	0x00000008
        /*01e0*/ 	.word	0x00000000
        /*01e4*/ 	.short	0x010a
        /*01e6*/ 	.byte	0x3f
	.zero		1


	//   ....[22]....
        /*01e8*/ 	.word	0x00006660
        /*01ec*/ 	.word	0x00000009
        /*01f0*/ 	.word	0x00000000
        /*01f4*/ 	.short	0x010a
        /*01f6*/ 	.byte	0x3f
	.zero		1


	//   ....[23]....
        /*01f8*/ 	.word	0x000066f0
        /*01fc*/ 	.word	0x00000006
        /*0200*/ 	.word	0x00000000
        /*0204*/ 	.short	0x010a
        /*0206*/ 	.byte	0x3f
	.zero		1


	//   ....[24]....
        /*0208*/ 	.word	0x00006780
        /*020c*/ 	.word	0x00000003
        /*0210*/ 	.word	0x00000000
        /*0214*/ 	.short	0x010a
        /*0216*/ 	.byte	0x3f
	.zero		1


	//   ....[25]....
        /*0218*/ 	.word	0x000067e0
        /*021c*/ 	.word	0x00000003
        /*0220*/ 	.word	0x00000000
        /*0224*/ 	.short	0x010a
        /*0226*/ 	.byte	0x3f
	.zero		1


	//   ....[26]....
        /*0228*/ 	.word	0x00006830
        /*022c*/ 	.word	0x00000005
        /*0230*/ 	.word	0x00000000
        /*0234*/ 	.short	0x010a
        /*0236*/ 	.byte	0x3f
	.zero		1


	//   ....[27]....
        /*0238*/ 	.word	0x00006900
        /*023c*/ 	.word	0x00000014
        /*0240*/ 	.word	0x00000028
        /*0244*/ 	.short	0x010a
        /*0246*/ 	.byte	0x3f
	.zero		1


	//   ....[28]....
        /*0248*/ 	.word	0x000069d0
        /*024c*/ 	.word	0x00000007
        /*0250*/ 	.word	0x00000000
        /*0254*/ 	.short	0x010a
        /*0256*/ 	.byte	0x3f
	.zero		1


	//   ....[29]....
        /*0258*/ 	.word	0x00006a20
        /*025c*/ 	.word	0x00000008
        /*0260*/ 	.word	0x00000000
        /*0264*/ 	.short	0x010a
        /*0266*/ 	.byte	0x3f
	.zero		1


	//   ....[30]....
        /*0268*/ 	.word	0x00006a70
        /*026c*/ 	.word	0x00000009
        /*0270*/ 	.word	0x00000000
        /*0274*/ 	.short	0x010a
        /*0276*/ 	.byte	0x3f
	.zero		1


	//   ....[31]....
        /*0278*/ 	.word	0x00006ac0
        /*027c*/ 	.word	0x00000006
        /*0280*/ 	.word	0x00000000
        /*0284*/ 	.short	0x010a
        /*0286*/ 	.byte	0x3f
	.zero		1


	//----- nvinfo : EIATTR_NUM_MBARRIERS
	.align		4
.L_35:
        /*0288*/ 	.byte	0x03, 0x38
        /*028a*/ 	.short	0x000c


	//----- nvinfo : EIATTR_EXIT_INSTR_OFFSETS
	.align		4
        /*028c*/ 	.byte	0x04, 0x1c
        /*028e*/ 	.short	(.L_37 - .L_36)


	//   ....[0]....
.L_36:
        /*0290*/ 	.word	0x00000970


	//   ....[1]....
        /*0294*/ 	.word	0x00001180


	//   ....[2]....
        /*0298*/ 	.word	0x000050f0


	//   ....[3]....
        /*029c*/ 	.word	0x00005650


	//   ....[4]....
        /*02a0*/ 	.word	0x000067d0


	//----- nvinfo : EIATTR_MAX_THREADS
	.align		4
.L_37:
        /*02a4*/ 	.byte	0x04, 0x05
        /*02a6*/ 	.short	(.L_39 - .L_38)
.L_38:
        /*02a8*/ 	.word	0x00000180
        /*02ac*/ 	.word	0x00000001
        /*02b0*/ 	.word	0x00000001


	//----- nvinfo : EIATTR_CRS_STACK_SIZE
	.align		4
.L_39:
        /*02b4*/ 	.byte	0x04, 0x1e
        /*02b6*/ 	.short	(.L_41 - .L_40)
.L_40:
        /*02b8*/ 	.word	0x00000000


	//----- nvinfo : EIATTR_CBANK_PARAM_SIZE
	.align		4
.L_41:
        /*02bc*/ 	.byte	0x03, 0x19
        /*02be*/ 	.short	0x0470


	//----- nvinfo : EIATTR_PARAM_CBANK
	.align		4
        /*02c0*/ 	.byte	0x04, 0x0a
        /*02c2*/ 	.short	(.L_43 - .L_42)
	.align		4
.L_42:
        /*02c4*/ 	.word	index@(.nv.constant0._ZN7cutlass13device_kernelINS_4gemm6kernel13GemmUniversalIN4cute5tupleIJiiiiEEENS1_10collective13CollectiveMmaINS1_34MainloopSm90TmaGmmaWarpSpecializedILi5ENS5_IJNS4_1CILi2EEENSA_ILi1EEESC_EEENS1_35KernelTmaWarpSpecializedCooperativeEEENS5_IJNSA_ILi128EEENSA_ILi48EEESG_EEENS_6half_tENS5_IJlSC_lEEESJ_SK_NS4_8TiledMMAINS4_8MMA_AtomIJNS4_4SM904GMMA25MMA_64x16x16_F32F16F16_SSILNSO_5MajorE0ELSQ_0ELNSO_7ScaleInE1ELSR_1EEEEEENS4_6LayoutISD_NS5_IJSC_NSA_ILi0EEESV_EEEEENS5_IJNS4_10UnderscoreESY_SY_EEEEENS4_13SM90_TMA_LOADENS4_14ComposedLayoutINS4_7SwizzleILi3ELi4ELi3EEENS4_18smem_ptr_flag_bitsILi16EEENSU_INS5_IJNSA_ILi8EEENSA_ILi64EEEEEENS5_IJS18_SC_EEEEEEEvNS4_8identityENS4_23SM90_TMA_LOAD_MULTICASTES1C_vS1D_EENS_8epilogue10collective6detail29Sm90TmaWarpSpecializedAdapterINS1H_15DefaultEpilogueISJ_SK_SK_NS1G_6thread17LinearCombinationISJ_Li1EffLNS1L_9ScaleType4KindE0ELNS_15FloatRoundStyleE2ESJ_EENS1_15EpilogueDefaultEEEEEvvEEEEvNT_6ParamsE)
        /*02c8*/ 	.short	0x0210
        /*02ca*/ 	.short	0x0470


	//----- nvinfo : EIATTR_SW_WAR
	.align		4
.L_43:
        /*02cc*/ 	.byte	0x04, 0x36
        /*02ce*/ 	.short	(.L_45 - .L_44)
.L_44:
        /*02d0*/ 	.word	0x00000008
.L_45:


//--------------------- .nv.callgraph             --------------------------
	.section	.nv.callgraph,"",@"SHT_CUDA_CALLGRAPH"
	.align	4
	.sectionentsize	8
	.align		4
        /*0000*/ 	.word	0x00000000
	.align		4
        /*0004*/ 	.word	0xffffffff
	.align		4
        /*0008*/ 	.word	index@(_ZN7cutlass13device_kernelINS_4gemm6kernel13GemmUniversalIN4cute5tupleIJiiiiEEENS1_10collective13CollectiveMmaINS1_34MainloopSm90TmaGmmaWarpSpecializedILi5ENS5_IJNS4_1CILi2EEENSA_ILi1EEESC_EEENS1_35KernelTmaWarpSpecializedCooperativeEEENS5_IJNSA_ILi128EEENSA_ILi48EEESG_EEENS_6half_tENS5_IJlSC_lEEESJ_SK_NS4_8TiledMMAINS4_8MMA_AtomIJNS4_4SM904GMMA25MMA_64x16x16_F32F16F16_SSILNSO_5MajorE0ELSQ_0ELNSO_7ScaleInE1ELSR_1EEEEEENS4_6LayoutISD_NS5_IJSC_NSA_ILi0EEESV_EEEEENS5_IJNS4_10UnderscoreESY_SY_EEEEENS4_13SM90_TMA_LOADENS4_14ComposedLayoutINS4_7SwizzleILi3ELi4ELi3EEENS4_18smem_ptr_flag_bitsILi16EEENSU_INS5_IJNSA_ILi8EEENSA_ILi64EEEEEENS5_IJS18_SC_EEEEEEEvNS4_8identityENS4_23SM90_TMA_LOAD_MULTICASTES1C_vS1D_EENS_8epilogue10collective6detail29Sm90TmaWarpSpecializedAdapterINS1H_15DefaultEpilogueISJ_SK_SK_NS1G_6thread17LinearCombinationISJ_Li1EffLNS1L_9ScaleType4KindE0ELNS_15FloatRoundStyleE2ESJ_EENS1_15EpilogueDefaultEEEEEvvEEEEvNT_6ParamsE)
	.align		4
        /*000c*/ 	.word	index@(__assertfail)
	.align		4
        /*0010*/ 	.word	0x00000000
	.align		4
        /*0014*/ 	.word	0xfffffffe
	.align		4
        /*0018*/ 	.word	0x00000000
	.align		4
        /*001c*/ 	.word	0xfffffffd
	.align		4
        /*0020*/ 	.word	0x00000000
	.align		4
        /*0024*/ 	.word	0xfffffffc


//--------------------- .nv.constant4             --------------------------
	.section	.nv.constant4,"a",@progbits
	.align	8
	.align		8
.nv.constant4:
        /*0000*/ 	.dword	__assertfail
	.align		8
        /*0008*/ 	.dword	__unnamed_1
	.align		8
        /*0010*/ 	.dword	_ZN39_INTERNAL_b124917d_4_k_cu_396ad12c_53144cuda3std3__45__cpo5beginE
	.align		8
        /*0018*/ 	.dword	_ZN39_INTERNAL_b124917d_4_k_cu_396ad12c_53144cuda3std3__45__cpo3endE
	.align		8
        /*0020*/ 	.dword	_ZN39_INTERNAL_b124917d_4_k_cu_396ad12c_53144cuda3std3__45__cpo6cbeginE
	.align		8
        /*0028*/ 	.dword	_ZN39_INTERNAL_b124917d_4_k_cu_396ad12c_53144cuda3std3__45__cpo4cendE
	.align		8
        /*0030*/ 	.dword	_ZN39_INTERNAL_b124917d_4_k_cu_396ad12c_53144cuda3std3__441_GLOBAL__N__b124917d_4_k_cu_396ad12c_53146ignoreE
	.align		8
        /*0038*/ 	.dword	_ZN39_INTERNAL_b124917d_4_k_cu_396ad12c_53144cuda3std3__419piecewise_constructE
	.align		8
        /*0040*/ 	.dword	_ZN39_INTERNAL_b124917d_4_k_cu_396ad12c_53144cuda3std3__48in_placeE
	.align		8
        /*0048*/ 	.dword	_ZN39_INTERNAL_b124917d_4_k_cu_396ad12c_53144cuda3std6ranges3__45__cpo4swapE
	.align		8
        /*0050*/ 	.dword	_ZN39_INTERNAL_b124917d_4_k_cu_396ad12c_53144cuda3std6ranges3__45__cpo9iter_moveE
	.align		8
        /*0058*/ 	.dword	_ZN39_INTERNAL_b124917d_4_k_cu_396ad12c_53144cute7productE
	.align		8
        /*0060*/ 	.dword	_ZN39_INTERNAL_b124917d_4_k_cu_396ad12c_53144cute1_E
	.align		8
        /*0068*/ 	.dword	$str$22
	.align		8
        /*0070*/ 	.dword	$str$23


//--------------------- .text._ZN7cutlass13device_kernelINS_4gemm6kernel13GemmUniversalIN4cute5tupleIJiiiiEEENS1_10collective13CollectiveMmaINS1_34MainloopSm90TmaGmmaWarpSpecializedILi5ENS5_IJNS4_1CILi2EEENSA_ILi1EEESC_EEENS1_35KernelTmaWarpSpecializedCooperativeEEENS5_IJNSA_ILi128EEENSA_ILi48EEESG_EEENS_6half_tENS5_IJlSC_lEEESJ_SK_NS4_8TiledMMAINS4_8MMA_AtomIJNS4_4SM904GMMA25MMA_64x16x16_F32F16F16_SSILNSO_5MajorE0ELSQ_0ELNSO_7ScaleInE1ELSR_1EEEEEENS4_6LayoutISD_NS5_IJSC_NSA_ILi0EEESV_EEEEENS5_IJNS4_10UnderscoreESY_SY_EEEEENS4_13SM90_TMA_LOADENS4_14ComposedLayoutINS4_7SwizzleILi3ELi4ELi3EEENS4_18smem_ptr_flag_bitsILi16EEENSU_INS5_IJNSA_ILi8EEENSA_ILi64EEEEEENS5_IJS18_SC_EEEEEEEvNS4_8identityENS4_23SM90_TMA_LOAD_MULTICASTES1C_vS1D_EENS_8epilogue10collective6detail29Sm90TmaWarpSpecializedAdapterINS1H_15DefaultEpilogueISJ_SK_SK_NS1G_6thread17LinearCombinationISJ_Li1EffLNS1L_9ScaleType4KindE0ELNS_15FloatRoundStyleE2ESJ_EENS1_15EpilogueDefaultEEEEEvvEEEEvNT_6ParamsE --------------------------
	.section	.text._ZN7cutlass13device_kernelINS_4gemm6kernel13GemmUniversalIN4cute5tupleIJiiiiEEENS1_10collective13CollectiveMmaINS1_34MainloopSm90TmaGmmaWarpSpecializedILi5ENS5_IJNS4_1CILi2EEENSA_ILi1EEESC_EEENS1_35KernelTmaWarpSpecializedCooperativeEEENS5_IJNSA_ILi128EEENSA_ILi48EEESG_EEENS_6half_tENS5_IJlSC_lEEESJ_SK_NS4_8TiledMMAINS4_8MMA_AtomIJNS4_4SM904GMMA25MMA_64x16x16_F32F16F16_SSILNSO_5MajorE0ELSQ_0ELNSO_7ScaleInE1ELSR_1EEEEEENS4_6LayoutISD_NS5_IJSC_NSA_ILi0EEESV_EEEEENS5_IJNS4_10UnderscoreESY_SY_EEEEENS4_13SM90_TMA_LOADENS4_14ComposedLayoutINS4_7SwizzleILi3ELi4ELi3EEENS4_18smem_ptr_flag_bitsILi16EEENSU_INS5_IJNSA_ILi8EEENSA_ILi64EEEEEENS5_IJS18_SC_EEEEEEEvNS4_8identityENS4_23SM90_TMA_LOAD_MULTICASTES1C_vS1D_EENS_8epilogue10collective6detail29Sm90TmaWarpSpecializedAdapterINS1H_15DefaultEpilogueISJ_SK_SK_NS1G_6thread17LinearCombinationISJ_Li1EffLNS1L_9ScaleType4KindE0ELNS_15FloatRoundStyleE2ESJ_EENS1_15EpilogueDefaultEEEEEvvEEEEvNT_6ParamsE,"ax",@progbits
	.align	128
.text._ZN7cutlass13device_kernelINS_4gemm6kernel13GemmUniversalIN4cute5tupleIJiiiiEEENS1_10collective13CollectiveMmaINS1_34MainloopSm90TmaGmmaWarpSpecializedILi5ENS5_IJNS4_1CILi2EEENSA_ILi1EEESC_EEENS1_35KernelTmaWarpSpecializedCooperativeEEENS5_IJNSA_ILi128EEENSA_ILi48EEESG_EEENS_6half_tENS5_IJlSC_lEEESJ_SK_NS4_8TiledMMAINS4_8MMA_AtomIJNS4_4SM904GMMA25MMA_64x16x16_F32F16F16_SSILNSO_5MajorE0ELSQ_0ELNSO_7ScaleInE1ELSR_1EEEEEENS4_6LayoutISD_NS5_IJSC_NSA_ILi0EEESV_EEEEENS5_IJNS4_10UnderscoreESY_SY_EEEEENS4_13SM90_TMA_LOADENS4_14ComposedLayoutINS4_7SwizzleILi3ELi4ELi3EEENS4_18smem_ptr_flag_bitsILi16EEENSU_INS5_IJNSA_ILi8EEENSA_ILi64EEEEEENS5_IJS18_SC_EEEEEEEvNS4_8identityENS4_23SM90_TMA_LOAD_MULTICASTES1C_vS1D_EENS_8epilogue10collective6detail29Sm90TmaWarpSpecializedAdapterINS1H_15DefaultEpilogueISJ_SK_SK_NS1G_6thread17LinearCombinationISJ_Li1EffLNS1L_9ScaleType4KindE0ELNS_15FloatRoundStyleE2ESJ_EENS1_15EpilogueDefaultEEEEEvvEEEEvNT_6ParamsE:
        .type           _ZN7cutlass13device_kernelINS_4gemm6kernel13GemmUniversalIN4cute5tupleIJiiiiEEENS1_10collective13CollectiveMmaINS1_34MainloopSm90TmaGmmaWarpSpecializedILi5ENS5_IJNS4_1CILi2EEENSA_ILi1EEESC_EEENS1_35KernelTmaWarpSpecializedCooperativeEEENS5_IJNSA_ILi128EEENSA_ILi48EEESG_EEENS_6half_tENS5_IJlSC_lEEESJ_SK_NS4_8TiledMMAINS4_8MMA_AtomIJNS4_4SM904GMMA25MMA_64x16x16_F32F16F16_SSILNSO_5MajorE0ELSQ_0ELNSO_7ScaleInE1ELSR_1EEEEEENS4_6LayoutISD_NS5_IJSC_NSA_ILi0EEESV_EEEEENS5_IJNS4_10UnderscoreESY_SY_EEEEENS4_13SM90_TMA_LOADENS4_14ComposedLayoutINS4_7SwizzleILi3ELi4ELi3EEENS4_18smem_ptr_flag_bitsILi16EEENSU_INS5_IJNSA_ILi8EEENSA_ILi64EEEEEENS5_IJS18_SC_EEEEEEEvNS4_8identityENS4_23SM90_TMA_LOAD_MULTICASTES1C_vS1D_EENS_8epilogue10collective6detail29Sm90TmaWarpSpecializedAdapterINS1H_15DefaultEpilogueISJ_SK_SK_NS1G_6thread17LinearCombinationISJ_Li1EffLNS1L_9ScaleType4KindE0ELNS_15FloatRoundStyleE2ESJ_EENS1_15EpilogueDefaultEEEEEvvEEEEvNT_6ParamsE,@function
        .size           _ZN7cutlass13device_kernelINS_4gemm6kernel13GemmUniversalIN4cute5tupleIJiiiiEEENS1_10collective13CollectiveMmaINS1_34MainloopSm90TmaGmmaWarpSpecializedILi5ENS5_IJNS4_1CILi2EEENSA_ILi1EEESC_EEENS1_35KernelTmaWarpSpecializedCooperativeEEENS5_IJNSA_ILi128EEENSA_ILi48EEESG_EEENS_6half_tENS5_IJlSC_lEEESJ_SK_NS4_8TiledMMAINS4_8MMA_AtomIJNS4_4SM904GMMA25MMA_64x16x16_F32F16F16_SSILNSO_5MajorE0ELSQ_0ELNSO_7ScaleInE1ELSR_1EEEEEENS4_6LayoutISD_NS5_IJSC_NSA_ILi0EEESV_EEEEENS5_IJNS4_10UnderscoreESY_SY_EEEEENS4_13SM90_TMA_LOADENS4_14ComposedLayoutINS4_7SwizzleILi3ELi4ELi3EEENS4_18smem_ptr_flag_bitsILi16EEENSU_INS5_IJNSA_ILi8EEENSA_ILi64EEEEEENS5_IJS18_SC_EEEEEEEvNS4_8identityENS4_23SM90_TMA_LOAD_MULTICASTES1C_vS1D_EENS_8epilogue10collective6detail29Sm90TmaWarpSpecializedAdapterINS1H_15DefaultEpilogueISJ_SK_SK_NS1G_6thread17LinearCombinationISJ_Li1EffLNS1L_9ScaleType4KindE0ELNS_15FloatRoundStyleE2ESJ_EENS1_15EpilogueDefaultEEEEEvvEEEEvNT_6ParamsE,(.L_x_121 - _ZN7cutlass13device_kernelINS_4gemm6kernel13GemmUniversalIN4cute5tupleIJiiiiEEENS1_10collective13CollectiveMmaINS1_34MainloopSm90TmaGmmaWarpSpecializedILi5ENS5_IJNS4_1CILi2EEENSA_ILi1EEESC_EEENS1_35KernelTmaWarpSpecializedCooperativeEEENS5_IJNSA_ILi128EEENSA_ILi48EEESG_EEENS_6half_tENS5_IJlSC_lEEESJ_SK_NS4_8TiledMMAINS4_8MMA_AtomIJNS4_4SM904GMMA25MMA_64x16x16_F32F16F16_SSILNSO_5MajorE0ELSQ_0ELNSO_7ScaleInE1ELSR_1EEEEEENS4_6LayoutISD_NS5_IJSC_NSA_ILi0EEESV_EEEEENS5_IJNS4_10UnderscoreESY_SY_EEEEENS4_13SM90_TMA_LOADENS4_14ComposedLayoutINS4_7SwizzleILi3ELi4ELi3EEENS4_18smem_ptr_flag_bitsILi16EEENSU_INS5_IJNSA_ILi8EEENSA_ILi64EEEEEENS5_IJS18_SC_EEEEEEEvNS4_8identityENS4_23SM90_TMA_LOAD_MULTICASTES1C_vS1D_EENS_8epilogue10collective6detail29Sm90TmaWarpSpecializedAdapterINS1H_15DefaultEpilogueISJ_SK_SK_NS1G_6thread17LinearCombinationISJ_Li1EffLNS1L_9ScaleType4KindE0ELNS_15FloatRoundStyleE2ESJ_EENS1_15EpilogueDefaultEEEEEvvEEEEvNT_6ParamsE)
        .other          _ZN7cutlass13device_kernelINS_4gemm6kernel13GemmUniversalIN4cute5tupleIJiiiiEEENS1_10collective13CollectiveMmaINS1_34MainloopSm90TmaGmmaWarpSpecializedILi5ENS5_IJNS4_1CILi2EEENSA_ILi1EEESC_EEENS1_35KernelTmaWarpSpecializedCooperativeEEENS5_IJNSA_ILi128EEENSA_ILi48EEESG_EEENS_6half_tENS5_IJlSC_lEEESJ_SK_NS4_8TiledMMAINS4_8MMA_AtomIJNS4_4SM904GMMA25MMA_64x16x16_F32F16F16_SSILNSO_5MajorE0ELSQ_0ELNSO_7ScaleInE1ELSR_1EEEEEENS4_6LayoutISD_NS5_IJSC_NSA_ILi0EEESV_EEEEENS5_IJNS4_10UnderscoreESY_SY_EEEEENS4_13SM90_TMA_LOADENS4_14ComposedLayoutINS4_7SwizzleILi3ELi4ELi3EEENS4_18smem_ptr_flag_bitsILi16EEENSU_INS5_IJNSA_ILi8EEENSA_ILi64EEEEEENS5_IJS18_SC_EEEEEEEvNS4_8identityENS4_23SM90_TMA_LOAD_MULTICASTES1C_vS1D_EENS_8epilogue10collective6detail29Sm90TmaWarpSpecializedAdapterINS1H_15DefaultEpilogueISJ_SK_SK_NS1G_6thread17LinearCombinationISJ_Li1EffLNS1L_9ScaleType4KindE0ELNS_15FloatRoundStyleE2ESJ_EENS1_15EpilogueDefaultEEEEEvvEEEEvNT_6ParamsE,@"STO_CUDA_ENTRY STV_DEFAULT"
_ZN7cutlass13device_kernelINS_4gemm6kernel13GemmUniversalIN4cute5tupleIJiiiiEEENS1_10collective13CollectiveMmaINS1_34MainloopSm90TmaGmmaWarpSpecializedILi5ENS5_IJNS4_1CILi2EEENSA_ILi1EEESC_EEENS1_35KernelTmaWarpSpecializedCooperativeEEENS5_IJNSA_ILi128EEENSA_ILi48EEESG_EEENS_6half_tENS5_IJlSC_lEEESJ_SK_NS4_8TiledMMAINS4_8MMA_AtomIJNS4_4SM904GMMA25MMA_64x16x16_F32F16F16_SSILNSO_5MajorE0ELSQ_0ELNSO_7ScaleInE1ELSR_1EEEEEENS4_6LayoutISD_NS5_IJSC_NSA_ILi0EEESV_EEEEENS5_IJNS4_10UnderscoreESY_SY_EEEEENS4_13SM90_TMA_LOADENS4_14ComposedLayoutINS4_7SwizzleILi3ELi4ELi3EEENS4_18smem_ptr_flag_bitsILi16EEENSU_INS5_IJNSA_ILi8EEENSA_ILi64EEEEEENS5_IJS18_SC_EEEEEEEvNS4_8identityENS4_23SM90_TMA_LOAD_MULTICASTES1C_vS1D_EENS_8epilogue10collective6detail29Sm90TmaWarpSpecializedAdapterINS1H_15DefaultEpilogueISJ_SK_SK_NS1G_6thread17LinearCombinationISJ_Li1EffLNS1L_9ScaleType4KindE0ELNS_15FloatRoundStyleE2ESJ_EENS1_15EpilogueDefaultEEEEEvvEEEEvNT_6ParamsE:
[----:B------:R-:W0:Y:S01]  /*0000*/  LDC R1, c[0x0][0x28] ;  /* 0x00000a00ff017b82 */ /* 0x000e220000000800 */
[----:B------:R-:W1:Y:S01]  /*0010*/  S2R R18, SR_TID.X ;  /* 0x0000000000127919 */ /* 0x000e620000002100 */
[----:B------:R-:W-:Y:S01]  /*0020*/  ELECT P0, URZ, PT ;  /* 0x00000000003f782f */ /* 0x000fe20003800000 */
[----:B------:R-:W-:Y:S01]  /*0030*/  BSSY B0, `(.L_x_0) ;  /* 0x000000f000007945 */ /* 0x000fe20003800000 */
[--C-:B-1----:R-:W-:Y:S02]  /*0040*/  SHF.R.U32.HI R0, RZ, 0x5, R18.reuse ;  /* 0x00000005ff007819 */ /* 0x102fe40000011612 */
[----:B------:R-:W-:-:S03]  /*0050*/  SHF.R.U32.HI R3, RZ, 0x7, R18 ;  /* 0x00000007ff037819 */ /* 0x000fc60000011612 */
[----:B------:R-:W1:Y:S04]  /*0060*/  SHFL.IDX PT, R2, R0, RZ, 0x1f ;  /* 0x00001fff00027589 */ /* 0x000e6800000e0000 */
[----:B------:R2:W3:Y:S01]  /*0070*/  SHFL.IDX PT, R5, R3, RZ, 0x1f ;  /* 0x00001fff03057589 */ /* 0x0004e200000e0000 */
[----:B-1----:R-:W-:-:S13]  /*0080*/  ISETP.NE.OR P0, PT, R2, RZ, !P0 ;  /* 0x000000ff0200720c */ /* 0x002fda0004705670 */
[----:B0-23--:R-:W-:Y:S05]  /*0090*/  @P0 BRA `(.L_x_1) ;  /* 0x0000000000200947 */ /* 0x00dfea0003800000 */
[----:B------:R-:W-:Y:S02]  /*00a0*/  ULDC.64 UR4, c[0x0][0x198] ;  /* 0x0000660000047ab9 */ /* 0x000fe40000000a00 */
[----:B------:R-:W-:Y:S02]  /*00b0*/  UIADD3 UR6, UP0, UR4, 0xf0, URZ ;  /* 0x000000f004067890 */ /* 0x000fe4000ff1e03f */
[----:B------:R-:W-:Y:S02]  /*00c0*/  UIADD3 UR4, UP1, UR4, 0x1f0, URZ ;  /* 0x000001f004047890 */ /* 0x000fe4000ff3e03f */
[----:B------:R-:W-:Y:S02]  /*00d0*/  UIADD3.X UR7, URZ, UR5, URZ, UP0, !UPT ;  /* 0x000000053f077290 */ /* 0x000fe400087fe43f */
[----:B------:R-:W-:-:S07]  /*00e0*/  UIADD3.X UR5, URZ, UR5, URZ, UP1, !UPT ;  /* 0x000000053f057290 */ /* 0x000fce0008ffe43f */
[----:B------:R0:W-:Y:S02]  /*00f0*/  UTMACCTL.PF [UR6] ;  /* 0x00000000060079b9 */ /* 0x0001e40008040000 */
[----:B------:R0:W-:Y:S02]  /*0100*/  UTMACCTL.PF [UR4] ;  /* 0x00000000040079b9 */ /* 0x0001e40008040000 */
[----:B0-----:R-:W-:Y:S01]  /*0110*/  NOP ;  /* 0x0000000000007918 */ /* 0x001fe20000000000 */
.L_x_1:
[----:B------:R-:W-:Y:S05]  /*0120*/  BSYNC B0 ;  /* 0x0000000000007941 */ /* 0x000fea0003800000 */
.L_x_0:
[----:B------:R-:W0:Y:S02]  /*0130*/  SHFL.IDX PT, R3, R0, RZ, 0x1f ;  /* 0x00001fff00037589 */ /* 0x000e2400000e0000 */
[----:B0-----:R-:W-:-:S13]  /*0140*/  ISETP.NE.AND P0, PT, R3, RZ, PT ;  /* 0x000000ff0300720c */ /* 0x001fda0003f05270 */
[----:B------:R-:W-:Y:S05]  /*0150*/  @P0 BRA `(.L_x_2) ;  /* 0x0000000000600947 */ /* 0x000fea0003800000 */
[----:B------:R-:W0:Y:S01]  /*0160*/  S2UR UR8, SR_CgaCtaId ;  /* 0x00000000000879c3 */ /* 0x000e220000008800 */
[----:B------:R-:W-:Y:S01]  /*0170*/  UMOV UR4, 0x400 ;  /* 0x0000040000047882 */ /* 0x000fe20000000000 */
[----:B------:R-:W-:Y:S01]  /*0180*/  UMOV UR5, 0x1 ;  /* 0x0000000100057882 */ /* 0x000fe20000000000 */
[----:B------:R-:W-:Y:S01]  /*0190*/  UMOV UR6, 0x4 ;  /* 0x0000000400067882 */ /* 0x000fe20000000000 */
[----:B------:R-:W-:Y:S01]  /*01a0*/  ELECT P0, URZ, PT ;  /* 0x00000000003f782f */ /* 0x000fe20003800000 */
[----:B------:R-:W-:-:S04]  /*01b0*/  UIADD3 UR6, -UR6, 0x100000, URZ ;  /* 0x0010000006067890 */ /* 0x000fc8000fffe13f */
[----:B------:R-:W-:Y:S02]  /*01c0*/  USHF.L.U32 UR7, UR6, 0xb, URZ ;  /* 0x0000000b06077899 */ /* 0x000fe4000800063f */
[----:B------:R-:W-:Y:S02]  /*01d0*/  USHF.L.U32 UR6, UR6, 0x1, URZ ;  /* 0x0000000106067899 */ /* 0x000fe4000800063f */
[----:B0-----:R-:W-:Y:S02]  /*01e0*/  ULEA UR8, UR8, UR4, 0x18 ;  /* 0x0000000408087291 */ /* 0x001fe4000f8ec03f */
[----:B------:R-:W-:-:S04]  /*01f0*/  UIADD3 UR4, -UR5, 0x100000, URZ ;  /* 0x0010000005047890 */ /* 0x000fc8000fffe13f */
[----:B------:R-:W-:Y:S02]  /*0200*/  USHF.L.U32 UR5, UR4, 0xb, URZ ;  /* 0x0000000b04057899 */ /* 0x000fe4000800063f */
[----:B------:R-:W-:Y:S01]  /*0210*/  USHF.L.U32 UR4, UR4, 0x1, URZ ;  /* 0x0000000104047899 */ /* 0x000fe2000800063f */
[----:B------:R-:W0:Y:S11]  /*0220*/  FENCE.VIEW.ASYNC.S ;  /* 0x00000000000073c6 */ /* 0x000e360000000000 */
[----:B0-----:R0:W1:Y:S01]  /*0230*/  SYNCS.EXCH.64 URZ, [UR8], UR4 ;  /* 0x00000004083f75b2 */ /* 0x0010620008000100 */
[----:B------:R0:W2:Y:S01]  /*0240*/  SYNCS.EXCH.64 URZ, [UR8+0x28], UR6 ;  /* 0x00002806083f75b2 */ /* 0x0000a20008000100 */
[----:B------:R0:W3:Y:S01]  /*0250*/  SYNCS.EXCH.64 URZ, [UR8+0x8], UR4 ;  /* 0x00000804083f75b2 */ /* 0x0000e20008000100 */
[----:B------:R0:W4:Y:S01]  /*0260*/  SYNCS.EXCH.64 URZ, [UR8+0x30], UR6 ;  /* 0x00003006083f75b2 */ /* 0x0001220008000100 */
[----:B------:R0:W0:Y:S01]  /*0270*/  SYNCS.EXCH.64 URZ, [UR8+0x10], UR4 ;  /* 0x00001004083f75b2 */ /* 0x0000220008000100 */
[----:B------:R0:W0:Y:S01]  /*0280*/  SYNCS.EXCH.64 URZ, [UR8+0x38], UR6 ;  /* 0x00003806083f75b2 */ /* 0x0000220008000100 */
[----:B------:R0:W0:Y:S01]  /*0290*/  SYNCS.EXCH.64 URZ, [UR8+0x18], UR4 ;  /* 0x00001804083f75b2 */ /* 0x0000220008000100 */
[----:B------:R0:W0:Y:S01]  /*02a0*/  SYNCS.EXCH.64 URZ, [UR8+0x40], UR6 ;  /* 0x00004006083f75b2 */ /* 0x0000220008000100 */
[----:B------:R0:W0:Y:S01]  /*02b0*/  SYNCS.EXCH.64 URZ, [UR8+0x20], UR4 ;  /* 0x00002004083f75b2 */ /* 0x0000220008000100 */
[----:B------:R0:W0:Y:S01]  /*02c0*/  SYNCS.EXCH.64 URZ, [UR8+0x48], UR6 ;  /* 0x00004806083f75b2 */ /* 0x0000220008000100 */
[----:B------:R-:W-:Y:S01]  /*02d0*/  NOP ;  /* 0x0000000000007918 */ /* 0x000fe20000000000 */
.L_x_2:
[----:B------:R-:W-:Y:S01]  /*02e0*/  SHF.R.S32.HI R7, RZ, 0x1f, R18 ;  /* 0x0000001fff077819 */ /* 0x000fe20000011412 */
[----:B------:R-:W5:Y:S01]  /*02f0*/  SHFL.IDX PT, R0, R0, RZ, 0x1f ;  /* 0x00001fff00007589 */ /* 0x000f6200000e0000 */
[----:B0-----:R-:W0:Y:S01]  /*0300*/  S2UR UR8, SR_CTAID.X ;  /* 0x00000000000879c3 */ /* 0x001e220000002500 */
[----:B------:R-:W-:Y:S02]  /*0310*/  ELECT P0, URZ, PT ;  /* 0x00000000003f782f */ /* 0x000fe40003800000 */
[----:B------:R-:W-:Y:S01]  /*0320*/  LEA.HI R7, R7, R18, RZ, 0x7 ;  /* 0x0000001207077211 */ /* 0x000fe200078f38ff */
[----:B------:R-:W1:Y:S01]  /*0330*/  S2R R4, SR_CTAID.Y ;  /* 0x0000000000047919 */ /* 0x000e620000002600 */
[----:B------:R-:W-:Y:S01]  /*0340*/  SHF.R.S32.HI R8, RZ, 0x1f, R3 ;  /* 0x0000001fff087819 */ /* 0x000fe20000011403 */
[----:B------:R-:W-:Y:S01]  /*0350*/  ULDC UR4, c[0x0][0x150] ;  /* 0x0000540000047ab9 */ /* 0x000fe20000000800 */
[----:B------:R-:W-:Y:S01]  /*0360*/  LOP3.LUT R7, R7, 0xffffff80, RZ, 0xc0, !PT ;  /* 0xffffff8007077812 */ /* 0x000fe200078ec0ff */
[----:B------:R-:W-:Y:S01]  /*0370*/  NOP ;  /* 0x0000000000007918 */ /* 0x000fe20000000000 */
[----:B------:R-:W-:Y:S01]  /*0380*/  LEA.HI R8, R8, R3, RZ, 0x2 ;  /* 0x0000000308087211 */ /* 0x000fe200078f10ff */
[----:B------:R-:W2:Y:S01]  /*0390*/  LDC R10, c[0x0][0x144] ;  /* 0x00005100ff0a7b82 */ /* 0x000ea20000000800 */
[----:B------:R-:W-:Y:S01]  /*03a0*/  NOP ;  /* 0x0000000000007918 */ /* 0x000fe20000000000 */
[----:B------:R-:W-:Y:S01]  /*03b0*/  IMAD.IADD R6, R18, 0x1, -R7 ;  /* 0x0000000112067824 */ /* 0x000fe200078e0a07 */
[----:B------:R-:W-:Y:S01]  /*03c0*/  LOP3.LUT R8, R8, 0x3ffffffc, RZ, 0xc0, !PT ;  /* 0x3ffffffc08087812 */ /* 0x000fe200078ec0ff */
[----:B------:R-:W-:Y:S01]  /*03d0*/  IMAD.MOV.U32 R23, RZ, RZ, 0x1 ;  /* 0x00000001ff177424 */ /* 0x000fe200078e00ff */
[----:B------:R-:W-:-:S02]  /*03e0*/  ISETP.NE.AND P3, PT, R5, RZ, PT ;  /* 0x000000ff0500720c */ /* 0x000fc40003f65270 */
[----:B------:R-:W-:Y:S01]  /*03f0*/  SHF.R.S32.HI R7, RZ, 0x1f, R6 ;  /* 0x0000001fff077819 */ /* 0x000fe20000011406 */
[----:B------:R-:W-:Y:S01]  /*0400*/  IMAD.IADD R8, R3, 0x1, -R8 ;  /* 0x0000000103087824 */ /* 0x000fe200078e0a08 */
[----:B------:R-:W3:Y:S02]  /*0410*/  LDC R13, c[0x0][0x140] ;  /* 0x00005000ff0d7b82 */ /* 0x000ee40000000800 */
[----:B------:R-:W-:Y:S02]  /*0420*/  LEA.HI R7, R7, R6, RZ, 0x3 ;  /* 0x0000000607077211 */ /* 0x000fe400078f18ff */
[----:B-----5:R-:W-:Y:S02]  /*0430*/  ISETP.NE.OR P0, PT, R0, RZ, !P0 ;  /* 0x000000ff0000720c */ /* 0x020fe40004705670 */
[--C-:B------:R-:W-:Y:S02]  /*0440*/  SHF.R.S32.HI R0, RZ, 0x3, R7.reuse ;  /* 0x00000003ff007819 */ /* 0x100fe40000011407 */
[----:B------:R-:W-:-:S02]  /*0450*/  SHF.R.S32.HI R7, RZ, 0x1f, R7 ;  /* 0x0000001fff077819 */ /* 0x000fc40000011407 */
[----:B0-----:R-:W-:Y:S02]  /*0460*/  I2FP.F32.U32 R9, UR8 ;  /* 0x0000000800097c45 */ /* 0x001fe40008201000 */
[----:B------:R-:W-:-:S03]  /*0470*/  LEA.HI R7, R7, R0, RZ, 0x2 ;  /* 0x0000000007077211 */ /* 0x000fc600078f10ff */
[----:B------:R-:W-:Y:S01]  /*0480*/  FMUL R9, R9, UR4 ;  /* 0x0000000409097c20 */ /* 0x000fe20008400000 */
[----:B------:R-:W-:Y:S01]  /*0490*/  LOP3.LUT R7, R7, 0xfffffffc, RZ, 0xc0, !PT ;  /* 0xfffffffc07077812 */ /* 0x000fe200078ec0ff */
[----:B------:R-:W-:Y:S01]  /*04a0*/  VOTEU.ALL UP0, P0 ;  /* 0x00000000003f7886 */ /* 0x000fe20000000000 */
[----:B-1----:R-:W-:Y:S01]  /*04b0*/  I2FP.F32.U32 R3, R4 ;  /* 0x0000000400037245 */ /* 0x002fe20000201000 */
[----:B------:R-:W-:Y:S01]  /*04c0*/  ULDC UR4, c[0x0][0x154] ;  /* 0x0000550000047ab9 */ /* 0x000fe20000000800 */
[----:B------:R-:W-:Y:S01]  /*04d0*/  VOTEU.ALL UP1, P0 ;  /* 0x00000000003f7886 */ /* 0x000fe20000020000 */
[----:B------:R-:W0:Y:S01]  /*04e0*/  F2I.U32.TRUNC.NTZ R9, R9 ;  /* 0x0000000900097305 */ /* 0x000e22000020f000 */
[----:B------:R-:W-:Y:S01]  /*04f0*/  IMAD.IADD R7, R0, 0x1, -R7 ;  /* 0x0000000100077824 */ /* 0x000fe200078e0a07 */
[----:B------:R-:W1:Y:S01]  /*0500*/  @!UP0 S2UR UR7, SR_CgaCtaId ;  /* 0x00000000000789c3 */ /* 0x000e620000008800 */
[----:B------:R-:W-:Y:S01]  /*0510*/  FMUL R12, R3, UR4 ;  /* 0x00000004030c7c20 */ /* 0x000fe20008400000 */
[----:B------:R-:W-:Y:S01]  /*0520*/  UMOV UR4, 0x20 ;  /* 0x0000002000047882 */ /* 0x000fe20000000000 */
[----:B------:R-:W-:Y:S01]  /*0530*/  IMAD R8, R8, 0x4, R7 ;  /* 0x0000000408087824 */ /* 0x000fe200078e0207 */
[----:B------:R-:W-:Y:S01]  /*0540*/  @!UP0 UMOV UR6, 0x400 ;  /* 0x0000040000068882 */ /* 0x000fe20000000000 */
[----:B------:R-:W-:-:S04]  /*0550*/  @!UP0 UIADD3 UR4, -UR4, 0x100000, URZ ;  /* 0x0010000004048890 */ /* 0x000fc8000fffe13f */
[----:B------:R-:W-:Y:S02]  /*0560*/  @!UP0 USHF.L.U32 UR5, UR4, 0xb, URZ ;  /* 0x0000000b04058899 */ /* 0x000fe4000800063f */
[----:B------:R-:W-:Y:S01]  /*0570*/  @!UP0 USHF.L.U32 UR4, UR4, 0x1, URZ ;  /* 0x0000000104048899 */ /* 0x000fe2000800063f */
[----:B---3--:R-:W-:Y:S01]  /*0580*/  ISETP.EQ.U32.AND P2, PT, R13, 0x1, PT ;  /* 0x000000010d00780c */ /* 0x008fe20003f42070 */
[----:B------:R-:W3:Y:S01]  /*0590*/  F2I.U32.TRUNC.NTZ R12, R12 ;  /* 0x0000000c000c7305 */ /* 0x000ee2000020f000 */
[----:B------:R-:W-:Y:S01]  /*05a0*/  LEA.HI R0, R8, R8, RZ, 0x1 ;  /* 0x0000000808007211 */ /* 0x000fe200078f08ff */
[----:B------:R-:W5:Y:S03]  /*05b0*/  LDC R7, c[0x0][0x148] ;  /* 0x00005200ff077b82 */ /* 0x000f660000000800 */
[----:B------:R-:W-:Y:S01]  /*05c0*/  LOP3.LUT R11, R0, 0xfffffffe, RZ, 0xc0, !PT ;  /* 0xfffffffe000b7812 */ /* 0x000fe200078ec0ff */
[----:B0-----:R-:W-:Y:S01]  /*05d0*/  IMAD.MOV R15, RZ, RZ, -R9 ;  /* 0x000000ffff0f7224 */ /* 0x001fe200078e0a09 */
[----:B------:R-:W-:-:S03]  /*05e0*/  SHF.R.S32.HI R9, RZ, 0x1f, R2 ;  /* 0x0000001fff097819 */ /* 0x000fc60000011402 */
[----:B--2---:R-:W-:Y:S01]  /*05f0*/  IMAD R3, R10, R15, UR8 ;  /* 0x000000080a037e24 */ /* 0x004fe2000f8e020f */
[----:B------:R-:W-:Y:S01]  /*0600*/  LEA.HI R9, R9, R2, RZ, 0x2 ;  /* 0x0000000209097211 */ /* 0x000fe200078f10ff */
[C---:B------:R-:W-:Y:S02]  /*0610*/  IMAD.IADD R0, R8.reuse, 0x1, -R11 ;  /* 0x0000000108007824 */ /* 0x040fe400078e0a0b */
[----:B------:R-:W-:Y:S01]  /*0620*/  IMAD.SHL.U32 R11, R8, 0x4, RZ ;  /* 0x00000004080b7824 */ /* 0x000fe200078e00ff */
[----:B------:R-:W-:Y:S01]  /*0630*/  LOP3.LUT R9, R9, 0xfffffffc, RZ, 0xc0, !PT ;  /* 0xfffffffc09097812 */ /* 0x000fe200078ec0ff */
[----:B---3--:R-:W-:Y:S01]  /*0640*/  IMAD.MOV R21, RZ, RZ, -R12 ;  /* 0x000000ffff157224 */ /* 0x008fe200078e0a0c */
[----:B------:R-:W-:Y:S01]  /*0650*/  ISETP.NE.AND P4, PT, R0, R3, PT ;  /* 0x000000030000720c */ /* 0x000fe20003f85270 */
[----:B-1----:R-:W-:Y:S01]  /*0660*/  @!UP0 ULEA UR6, UR7, UR6, 0x18 ;  /* 0x0000000607068291 */ /* 0x002fe2000f8ec03f */
[----:B------:R-:W-:Y:S01]  /*0670*/  LOP3.LUT R22, R8, 0xc, R11, 0x78, !PT ;  /* 0x0000000c08167812 */ /* 0x000fe200078e780b */
[----:B------:R-:W-:Y:S01]  /*0680*/  IMAD.IADD R0, R2, 0x1, -R9 ;  /* 0x0000000102007824 */ /* 0x000fe200078e0a09 */
[----:B------:R-:W-:Y:S01]  /*0690*/  VOTEU.ALL UP0, P0 ;  /* 0x00000000003f7886 */ /* 0x000fe20000000000 */
[----:B------:R-:W-:Y:S01]  /*06a0*/  LOP3.LUT P0, RZ, R6, 0x7, RZ, 0xc0, !PT ;  /* 0x0000000706ff7812 */ /* 0x000fe2000780c0ff */
[----:B------:R-:W-:-:S02]  /*06b0*/  VIADD R6, R5, 0xffffffff ;  /* 0xffffffff05067836 */ /* 0x000fc40000000000 */
[----:B------:R-:W-:Y:S01]  /*06c0*/  ISETP.NE.AND P1, PT, R0, 0x3, PT ;  /* 0x000000030000780c */ /* 0x000fe20003f25270 */
[----:B-----5:R-:W-:Y:S01]  /*06d0*/  IMAD R9, R7, R21, R4 ;  /* 0x0000001507097224 */ /* 0x020fe200078e0204 */
[----:B------:R-:W-:Y:S02]  /*06e0*/  ISETP.LT.U32.AND P0, PT, R22, 0x2, !P0 ;  /* 0x000000021600780c */ /* 0x000fe40004701070 */
[----:B------:R-:W-:Y:S01]  /*06f0*/  ISETP.EQ.OR P1, PT, R0, RZ, !P1 ;  /* 0x000000ff0000720c */ /* 0x000fe20004f22670 */
[----:B------:R-:W0:Y:S02]  /*0700*/  FENCE.VIEW.ASYNC.S ;  /* 0x00000000000073c6 */ /* 0x000e240000000000 */
[----:B0-----:R0:W1:Y:S01]  /*0710*/  @!UP0 SYNCS.EXCH.64 URZ, [UR6+0x60], UR4 ;  /* 0x00006004063f85b2 */ /* 0x0010620008000100 */
[----:B------:R-:W-:Y:S02]  /*0720*/  @P4 LEA.HI R2, R22, R22, RZ, 0x1 ;  /* 0x0000001616024211 */ /* 0x000fe400078f08ff */
[----:B------:R-:W-:-:S02]  /*0730*/  ISETP.EQ.AND P1, PT, R5, RZ, P1 ;  /* 0x000000ff0500720c */ /* 0x000fc40000f22270 */
[----:B------:R-:W-:Y:S02]  /*0740*/  @P4 SHF.R.S32.HI R2, RZ, 0x1, R2 ;  /* 0x00000001ff024819 */ /* 0x000fe40000011402 */
[----:B------:R-:W-:Y:S02]  /*0750*/  ISETP.GE.U32.AND P6, PT, R6, 0x2, PT ;  /* 0x000000020600780c */ /* 0x000fe40003fc6070 */
[----:B------:R-:W-:Y:S02]  /*0760*/  @P4 ISETP.NE.AND P5, PT, R2, R9, PT ;  /* 0x000000090200420c */ /* 0x000fe40003fa5270 */
[----:B------:R-:W-:Y:S02]  /*0770*/  SEL R2, RZ, 0x1, !P0 ;  /* 0x00000001ff027807 */ /* 0x000fe40004000000 */
[----:B------:R-:W-:Y:S02]  /*0780*/  @P4 SEL R23, RZ, 0x1, P5 ;  /* 0x00000001ff174807 */ /* 0x000fe40002800000 */
[----:B------:R-:W-:Y:S01]  /*0790*/  SEL R19, RZ, 0x1, !P1 ;  /* 0x00000001ff137807 */ /* 0x000fe20004800000 */
[----:B------:R0:W2:Y:S01]  /*07a0*/  @!UP1 SYNCS.EXCH.64 URZ, [UR6+0x68], UR4 ;  /* 0x00006804063f95b2 */ /* 0x0000a20008000100 */
[----:B------:R-:W-:Y:S01]  /*07b0*/  LOP3.LUT R23, R23, R2, RZ, 0xc0, !PT ;  /* 0x0000000217177212 */ /* 0x000fe200078ec0ff */
[----:B------:R-:W-:Y:S01]  /*07c0*/  NOP ;  /* 0x0000000000007918 */ /* 0x000fe20000000000 */
[----:B------:R-:W-:Y:S01]  /*07d0*/  SEL R19, R19, 0x2, P6 ;  /* 0x0000000213137807 */ /* 0x000fe20003000000 */
[----:B------:R-:W-:Y:S06]  /*07e0*/  @!P2 BRA `(.L_x_3) ;  /* 0x000000000008a947 */ /* 0x000fec0003800000 */
[----:B-12-4-:R-:W-:Y:S01]  /*07f0*/  UCGABAR_ARV ;  /* 0x00000000000079c7 */ /* 0x016fe20008000000 */
[----:B------:R-:W-:Y:S05]  /*0800*/  BRA `(.L_x_4) ;  /* 0x0000000000047947 */ /* 0x000fea0003800000 */
.L_x_3:
[----:B-12-4-:R-:W-:Y:S01]  /*0810*/  NOP ;  /* 0x0000000000007918 */ /* 0x016fe20000000000 */
.L_x_4:
[----:B------:R-:W1:Y:S01]  /*0820*/  LDC R2, c[0x0][0x65c] ;  /* 0x00019700ff027b82 */ /* 0x000e620000000800 */
[----:B------:R-:W-:Y:S02]  /*0830*/  IMAD.U32 R8, RZ, RZ, UR8 ;  /* 0x00000008ff087e24 */ /* 0x000fe4000f8e00ff */
[----:B------:R-:W-:Y:S01]  /*0840*/  IMAD.MOV.U32 R9, RZ, RZ, RZ ;  /* 0x000000ffff097224 */ /* 0x000fe200078e00ff */
[----:B-1----:R-:W-:-:S04]  /*0850*/  ISETP.NE.AND P1, PT, R2, 0x1, PT ;  /* 0x000000010200780c */ /* 0x002fc80003f25270 */
[----:B------:R-:W-:-:S09]  /*0860*/  P2R R5, PR, RZ, 0x2 ;  /* 0x00000002ff057803 */ /* 0x000fd20000000000 */
[----:B------:R-:W1:Y:S01]  /*0870*/  @P1 LDC R17, c[0x0][0x10] ;  /* 0x00000400ff111b82 */ /* 0x000e620000000800 */
[----:B------:R-:W-:Y:S02]  /*0880*/  @P1 IMAD.MOV.U32 R5, RZ, RZ, RZ ;  /* 0x000000ffff051224 */ /* 0x000fe400078e00ff */
[----:B------:R-:W-:-:S05]  /*0890*/  @P1 IMAD.MOV.U32 R13, RZ, RZ, RZ ;  /* 0x000000ffff0d1224 */ /* 0x000fca00078e00ff */
[----:B------:R-:W2:Y:S01]  /*08a0*/  @!P1 LDC R11, c[0x0][0xc] ;  /* 0x00000300ff0b9b82 */ /* 0x000ea20000000800 */
[----:B-1----:R-:W-:-:S04]  /*08b0*/  @P1 IMAD.WIDE.U32 R16, R17, UR8, R4 ;  /* 0x0000000811101c25 */ /* 0x002fc8000f8e0004 */
[----:B------:R-:W-:Y:S02]  /*08c0*/  @P1 IMAD.IADD R17, R17, 0x1, R13 ;  /* 0x0000000111111824 */ /* 0x000fe400078e020d */
[----:B--2---:R-:W-:-:S04]  /*08d0*/  @!P1 IMAD.WIDE.U32 R8, R4, R11, R8 ;  /* 0x0000000b04089225 */ /* 0x004fc800078e0008 */
[----:B------:R-:W-:Y:S02]  /*08e0*/  @!P1 IMAD.MOV.U32 R16, RZ, RZ, R8 ;  /* 0x000000ffff109224 */ /* 0x000fe400078e0008 */
[----:B------:R-:W-:Y:S01]  /*08f0*/  @!P1 IMAD.MOV.U32 R17, RZ, RZ, R9 ;  /* 0x000000ffff119224 */ /* 0x000fe200078e0009 */
[----:B------:R-:W-:Y:S06]  /*0900*/  @!P2 BRA `(.L_x_5) ;  /* 0x00000000000ca947 */ /* 0x000fec0003800000 */
[----:B------:R-:W-:Y:S01]  /*0910*/  UCGABAR_WAIT ;  /* 0x0000000000007dc7 */ /* 0x000fe20008000000 */
[----:B------:R-:W-:Y:S01]  /*0920*/  CCTL.IVALL ;  /* 0x00000000ff00798f */ /* 0x000fe20002000000 */
[----:B------:R-:W-:Y:S05]  /*0930*/  BRA `(.L_x_6) ;  /* 0x0000000000047947 */ /* 0x000fea0003800000 */
.L_x_5:
[----:B------:R-:W-:Y:S06]  /*0940*/  BAR.SYNC.DEFER_BLOCKING 0x0 ;  /* 0x0000000000007b1d */ /* 0x000fec0000010000 */
.L_x_6:
[----:B------:R-:W-:Y:S05]  /*0950*/  @!P3 BRA `(.L_x_7) ;  /* 0x0000004400e8b947 */ /* 0x000fea0003800000 */
[----:B------:R-:W-:-:S13]  /*0960*/  ISETP.GT.U32.AND P0, PT, R6, 0x1, PT ;  /* 0x000000010600780c */ /* 0x000fda0003f04070 */
[----:B0-----:R-:W-:Y:S05]  /*0970*/  @P0 EXIT ;  /* 0x000000000000094d */ /* 0x001fea0003800000 */
[----:B------:R-:W-:Y:S01]  /*0980*/  ULDC.64 UR4, c[0x0][0x650] ;  /* 0x0001940000047ab9 */ /* 0x000fe20000000a00 */
[----:B------:R-:W-:Y:S01]  /*0990*/  PRMT R0, RZ, 0x7610, R0 ;  /* 0x00007610ff007816 */ /* 0x000fe20000000000 */
[----:B------:R-:W-:Y:S01]  /*09a0*/  IMAD.MOV.U32 R50, RZ, RZ, -0x1 ;  /* 0xffffffffff327424 */ /* 0x000fe200078e00ff */
[----:B------:R-:W-:Y:S01]  /*09b0*/  ISETP.GE.U32.AND P0, PT, R16, UR4, PT ;  /* 0x0000000410007c0c */ /* 0x000fe2000bf06070 */
[----:B------:R-:W-:Y:S02]  /*09c0*/  IMAD.MOV.U32 R52, RZ, RZ, -0x1 ;  /* 0xffffffffff347424 */ /* 0x000fe400078e00ff */
[----:B------:R-:W-:Y:S01]  /*09d0*/  IMAD.MOV.U32 R51, RZ, RZ, -0x1 ;  /* 0xffffffffff337424 */ /* 0x000fe200078e00ff */
[----:B------:R-:W-:-:S13]  /*09e0*/  ISETP.GE.U32.AND.EX P0, PT, R17, UR5, PT, P0 ;  /* 0x0000000511007c0c */ /* 0x000fda000bf06100 */
[----:B------:R-:W-:Y:S05]  /*09f0*/  @P0 BRA `(.L_x_8) ;  /* 0x0000000400280947 */ /* 0x000fea0003800000 */
[----:B------:R-:W0:Y:S01]  /*0a00*/  LDC.64 R24, c[0x0][0x628] ;  /* 0x00018a00ff187b82 */ /* 0x000e220000000a00 */
[----:B------:R-:W-:Y:S02]  /*0a10*/  IMAD.MOV.U32 R8, RZ, RZ, R16 ;  /* 0x000000ffff087224 */ /* 0x000fe400078e0010 */
[----:B------:R-:W-:-:S05]  /*0a20*/  IMAD.MOV.U32 R9, RZ, RZ, R17 ;  /* 0x000000ffff097224 */ /* 0x000fca00078e0011 */
[----:B------:R-:W1:Y:S08]  /*0a30*/  LDC R0, c[0x0][0x630] ;  /* 0x00018c00ff007b82 */ /* 0x000e700000000800 */
[----:B------:R-:W2:Y:S01]  /*0a40*/  LDC.64 R26, c[0x0][0x620] ;  /* 0x00018800ff1a7b82 */ /* 0x000ea20000000a00 */
[----:B0-----:R-:W-:-:S04]  /*0a50*/  ISETP.NE.U32.AND P0, PT, R24, RZ, PT ;  /* 0x000000ff1800720c */ /* 0x001fc80003f05070 */
[----:B------:R-:W-:-:S13]  /*0a60*/  ISETP.NE.AND.EX P0, PT, R25, RZ, PT, P0 ;  /* 0x000000ff1900720c */ /* 0x000fda0003f05300 */
[----:B-12---:R-:W-:Y:S05]  /*0a70*/  @!P0 BRA `(.L_x_9) ;  /* 0x0000000000288947 */ /* 0x006fea0003800000 */
[----:B------:R-:W0:Y:S02]  /*0a80*/  LDC R13, c[0x0][0x634] ;  /* 0x00018d00ff0d7b82 */ /* 0x000e240000000800 */
[----:B0-----:R-:W-:-:S05]  /*0a90*/  IADD3 R13, P0, R16, R13, RZ ;  /* 0x0000000d100d7210 */ /* 0x001fca0007f1e0ff */
[----:B------:R-:W-:-:S04]  /*0aa0*/  IMAD.X R15, RZ, RZ, R17, P0 ;  /* 0x000000ffff0f7224 */ /* 0x000fc800000e0611 */
[----:B------:R-:W-:-:S04]  /*0ab0*/  IMAD.WIDE.U32 R8, R15, R24, RZ ;  /* 0x000000180f087225 */ /* 0x000fc800078e00ff */
[----:B------:R-:W-:-:S04]  /*0ac0*/  IMAD.WIDE.U32 R10, P0, R13, R25, R8 ;  /* 0x000000190d0a7225 */ /* 0x000fc80007800008 */
[----:B------:R-:W-:-:S04]  /*0ad0*/  IMAD.WIDE.U32 R8, R13, R24, RZ ;  /* 0x000000180d087225 */ /* 0x000fc800078e00ff */
[----:B------:R-:W-:Y:S01]  /*0ae0*/  IMAD.X R13, RZ, RZ, RZ, P0 ;  /* 0x000000ffff0d7224 */ /* 0x000fe200000e06ff */
[----:B------:R-:W-:Y:S01]  /*0af0*/  IADD3 RZ, P0, R9, R10, RZ ;  /* 0x0000000a09ff7210 */ /* 0x000fe20007f1e0ff */
[----:B------:R-:W-:-:S04]  /*0b00*/  IMAD.MOV.U32 R12, RZ, RZ, R11 ;  /* 0x000000ffff0c7224 */ /* 0x000fc800078e000b */
[----:B------:R-:W-:-:S08]  /*0b10*/  IMAD.WIDE.U32.X R8, R15, R25, R12, P0 ;  /* 0x000000190f087225 */ /* 0x000fd000000e040c */
.L_x_9:
[----:B------:R-:W0:Y:S01]  /*0b20*/  LDC.64 R24, c[0x0][0x640] ;  /* 0x00019000ff187b82 */ /* 0x000e220000000a00 */
[-CC-:B------:R-:W-:Y:S01]  /*0b30*/  SHF.R.U64 R51, R8, R0.reuse, R9.reuse ;  /* 0x0000000008337219 */ /* 0x180fe20000001209 */
[----:B------:R-:W-:Y:S01]  /*0b40*/  IMAD R30, R7, R21, R4 ;  /* 0x00000015071e7224 */ /* 0x000fe200078e0204 */
[----:B------:R-:W-:Y:S01]  /*0b50*/  SHF.R.U32.HI R0, RZ, R0, R9 ;  /* 0x00000000ff007219 */ /* 0x000fe20000011609 */
[----:B------:R-:W-:Y:S01]  /*0b60*/  IMAD.MOV.U32 R21, RZ, RZ, 0x1 ;  /* 0x00000001ff157424 */ /* 0x000fe200078e00ff */
[----:B------:R-:W-:-:S03]  /*0b70*/  IADD3 R5, P0, RZ, -R51, RZ ;  /* 0x80000033ff057210 */ /* 0x000fc60007f1e0ff */
[----:B------:R-:W1:Y:S02]  /*0b80*/  LDC R6, c[0x0][0x618] ;  /* 0x00018600ff067b82 */ /* 0x000e640000000800 */
[----:B------:R-:W-:-:S04]  /*0b90*/  IMAD.X R9, RZ, RZ, ~R0, P0 ;  /* 0x000000ffff097224 */ /* 0x000fc800000e0e00 */
[-C--:B------:R-:W-:Y:S02]  /*0ba0*/  IMAD R0, R9, R26.reuse, RZ ;  /* 0x0000001a09007224 */ /* 0x080fe400078e02ff */
[----:B------:R-:W2:Y:S01]  /*0bb0*/  LDC R11, c[0x0][0x608] ;  /* 0x00018200ff0b7b82 */ /* 0x000ea20000000800 */
[----:B------:R-:W-:-:S04]  /*0bc0*/  IMAD.WIDE.U32 R8, R5, R26, R16 ;  /* 0x0000001a05087225 */ /* 0x000fc800078e0010 */
[----:B------:R-:W-:-:S03]  /*0bd0*/  IMAD R5, R5, R27, R0 ;  /* 0x0000001b05057224 */ /* 0x000fc600078e0200 */
[----:B------:R-:W3:Y:S01]  /*0be0*/  LDC R12, c[0x0][0x658] ;  /* 0x00019600ff0c7b82 */ /* 0x000ee20000000800 */
[----:B0-----:R-:W-:Y:S01]  /*0bf0*/  ISETP.NE.U32.AND P0, PT, R24, RZ, PT ;  /* 0x000000ff1800720c */ /* 0x001fe20003f05070 */
[----:B------:R-:W-:Y:S02]  /*0c00*/  IMAD.IADD R5, R9, 0x1, R5 ;  /* 0x0000000109057824 */ /* 0x000fe400078e0205 */
[----:B------:R-:W-:Y:S01]  /*0c10*/  IMAD.MOV.U32 R9, RZ, RZ, -0x1 ;  /* 0xffffffffff097424 */ /* 0x000fe200078e00ff */
[----:B------:R-:W-:-:S03]  /*0c20*/  ISETP.NE.AND.EX P0, PT, R25, RZ, PT, P0 ;  /* 0x000000ff1900720c */ /* 0x000fc60003f05300 */
[----:B------:R-:W0:Y:S01]  /*0c30*/  LDC R15, c[0x0][0x600] ;  /* 0x00018000ff0f7b82 */ /* 0x000e220000000800 */
[-CC-:B-1----:R-:W-:Y:S02]  /*0c40*/  SHF.R.U64 R13, R8, R6.reuse, R5.reuse ;  /* 0x00000006080d7219 */ /* 0x182fe40000001205 */
[----:B------:R-:W-:-:S05]  /*0c50*/  SHF.R.U32.HI R0, RZ, R6, R5 ;  /* 0x00000006ff007219 */ /* 0x000fca0000011605 */
[----:B------:R-:W1:Y:S01]  /*0c60*/  LDC R14, c[0x0][0x648] ;  /* 0x00019200ff0e7b82 */ /* 0x000e620000000800 */
[-CC-:B--2---:R-:W-:Y:S02]  /*0c70*/  SHF.R.U64 R27, R13, R11.reuse, R0.reuse ;  /* 0x0000000b0d1b7219 */ /* 0x184fe40000001200 */
[----:B------:R-:W-:-:S05]  /*0c80*/  SHF.R.U32.HI R5, RZ, R11, R0 ;  /* 0x0000000bff057219 */ /* 0x000fca0000011600 */
[----:B------:R-:W2:Y:S01]  /*0c90*/  LDC R20, c[0x0][0x638] ;  /* 0x00018e00ff147b82 */ /* 0x000ea20000000800 */
[-CC-:B---3--:R-:W-:Y:S02]  /*0ca0*/  SHF.R.U64 R28, R27, R12.reuse, R5.reuse ;  /* 0x0000000c1b1c7219 */ /* 0x188fe40000001205 */
[-C--:B------:R-:W-:Y:S02]  /*0cb0*/  SHF.L.U32 R0, R9, R12.reuse, RZ ;  /* 0x0000000c09007219 */ /* 0x080fe400000006ff */
[----:B------:R-:W-:Y:S01]  /*0cc0*/  SHF.R.U32.HI R5, RZ, R12, R5 ;  /* 0x0000000cff057219 */ /* 0x000fe20000011605 */
[----:B------:R-:W-:Y:S01]  /*0cd0*/  IMAD.MOV.U32 R4, RZ, RZ, R28 ;  /* 0x000000ffff047224 */ /* 0x000fe200078e001c */
[----:B------:R-:W-:Y:S01]  /*0ce0*/  LOP3.LUT R10, RZ, R0, RZ, 0x33, !PT ;  /* 0x00000000ff0a7212 */ /* 0x000fe200078e33ff */
[----:B------:R-:W3:Y:S01]  /*0cf0*/  LDC R26, c[0x0][0x610] ;  /* 0x00018400ff1a7b82 */ /* 0x000ee20000000800 */
[----:B------:R-:W-:Y:S05]  /*0d00*/  @!P0 BRA `(.L_x_10) ;  /* 0x0000000000288947 */ /* 0x000fea0003800000 */
[----:B------:R-:W4:Y:S02]  /*0d10*/  LDC R9, c[0x0][0x64c] ;  /* 0x00019300ff097b82 */ /* 0x000f240000000800 */
[----:B----4-:R-:W-:-:S05]  /*0d20*/  IADD3 R9, P0, R28, R9, RZ ;  /* 0x000000091c097210 */ /* 0x010fca0007f1e0ff */
        /* <DEDUP_REMOVED lines=8> */
.L_x_10:
[----:B-1----:R-:W-:Y:S01]  /*0db0*/  SHF.R.U64 R4, R4, R14, R5 ;  /* 0x0000000e04047219 */ /* 0x002fe20000001205 */
[----:B0-----:R-:W-:Y:S01]  /*0dc0*/  VIADD R6, R15, 0xffffffff ;  /* 0xffffffff0f067836 */ /* 0x001fe20000000000 */
[----:B------:R-:W-:Y:S02]  /*0dd0*/  SHF.L.U32 R0, R21, R12, RZ ;  /* 0x0000000c15007219 */ /* 0x000fe400000006ff */
[----:B------:R-:W-:Y:S01]  /*0de0*/  LOP3.LUT R5, R27, R10, RZ, 0xc0, !PT ;  /* 0x0000000a1b057212 */ /* 0x000fe200078ec0ff */
[----:B------:R-:W-:Y:S01]  /*0df0*/  IMAD.MOV R7, RZ, RZ, -R4 ;  /* 0x000000ffff077224 */ /* 0x000fe200078e0a04 */
[----:B------:R-:W-:Y:S02]  /*0e00*/  SEL R3, R3, R30, !P1 ;  /* 0x0000001e03037207 */ /* 0x000fe40004800000 */
[----:B------:R-:W-:Y:S01]  /*0e10*/  LOP3.LUT R6, R13, R6, RZ, 0xc0, !PT ;  /* 0x000000060d067212 */ /* 0x000fe200078ec0ff */
[----:B------:R-:W-:Y:S02]  /*0e20*/  IMAD R4, R0, R4, R5 ;  /* 0x0000000400047224 */ /* 0x000fe400078e0205 */
[----:B--2---:R-:W-:-:S02]  /*0e30*/  IMAD R0, R7, R20, R28 ;  /* 0x0000001407007224 */ /* 0x004fc400078e021c */
[----:B---3--:R-:W-:Y:S02]  /*0e40*/  IMAD R3, R4, R26, R3 ;  /* 0x0000001a04037224 */ /* 0x008fe400078e0203 */
[----:B------:R-:W-:Y:S02]  /*0e50*/  IMAD R50, R0, R15, R6 ;  /* 0x0000000f00327224 */ /* 0x000fe400078e0206 */
[----:B------:R-:W-:-:S03]  /*0e60*/  IMAD.MOV.U32 R4, RZ, RZ, 0x1 ;  /* 0x00000001ff047424 */ /* 0x000fc600078e00ff */
[----:B------:R-:W-:Y:S02]  /*0e70*/  SEL R52, R50, R3, !P1 ;  /* 0x0000000332347207 */ /* 0x000fe40004800000 */
[----:B------:R-:W-:Y:S02]  /*0e80*/  PRMT R0, R4, 0x7610, R0 ;  /* 0x0000761004007816 */ /* 0x000fe40000000000 */
[----:B------:R-:W-:-:S07]  /*0e90*/  SEL R50, R3, R50, !P1 ;  /* 0x0000003203327207 */ /* 0x000fce0004800000 */
.L_x_8:
[----:B------:R-:W-:-:S08]  /*0ea0*/  NOP ;  /* 0x0000000000007918 */ /* 0x000fd00000000000 */
[----:B------:R-:W0:Y:S02]  /*0eb0*/  USETMAXREG.TRY_ALLOC.CTAPOOL UP0, 0xe8 ;  /* 0x000000e8000079c8 */ /* 0x000e240008000600 */
[----:B0-----:R-:W-:-:S13]  /*0ec0*/  PLOP3.LUT P0, PT, PT, PT, UP0, 0x80, 0x0 ;  /* 0x000000000000781c */ /* 0x001fda0003f0f008 */
[----:B------:R-:W-:Y:S05]  /*0ed0*/  @!P0 BRA `(.L_x_8) ;  /* 0xfffffffc00f08947 */ /* 0x000fea000383ffff */
[----:B------:R-:W-:Y:S01]  /*0ee0*/  ULDC.64 UR4, c[0x0][0x598] ;  /* 0x0001660000047ab9 */ /* 0x000fe20000000a00 */
[----:B------:R-:W-:Y:S01]  /*0ef0*/  ULDC.64 UR36, c[0x0][0x208] ;  /* 0x0000820000247ab9 */ /* 0x000fe20000000a00 */
[----:B------:R-:W-:-:S04]  /*0f00*/  ISETP.NE.U32.AND P0, PT, RZ, UR4, PT ;  /* 0x00000004ff007c0c */ /* 0x000fc8000bf05070 */
[----:B------:R-:W-:-:S13]  /*0f10*/  ISETP.NE.AND.EX P0, PT, RZ, UR5, PT, P0 ;  /* 0x00000005ff007c0c */ /* 0x000fda000bf05300 */
[----:B------:R-:W-:Y:S05]  /*0f20*/  @!P0 BRA `(.L_x_11) ;  /* 0x00000000001c8947 */ /* 0x000fea0003800000 */
[----:B------:R-:W0:Y:S02]  /*0f30*/  LDC.64 R4, c[0x0][0x598] ;  /* 0x00016600ff047b82 */ /* 0x000e240000000a00 */
[----:B0-----:R-:W2:Y:S02]  /*0f40*/  LDG.E.64 R4, desc[UR36][R4.64] ;  /* 0x0000002404047981 */ /* 0x001ea4000c1e1b00 */
[----:B--2---:R-:W-:-:S04]  /*0f50*/  ISETP.NE.U32.AND P0, PT, R4, RZ, PT ;  /* 0x000000ff0400720c */ /* 0x004fc80003f05070 */
[----:B------:R-:W-:-:S13]  /*0f60*/  ISETP.NE.AND.EX P0, PT, R5, RZ, PT, P0 ;  /* 0x000000ff0500720c */ /* 0x000fda0003f05300 */
[----:B------:R-:W-:Y:S05]  /*0f70*/  @!P0 BRA `(.L_x_11) ;  /* 0x0000000000088947 */ /* 0x000fea0003800000 */
[----:B------:R0:W5:Y:S01]  /*0f80*/  LD.E R48, desc[UR36][R4.64] ;  /* 0x0000002404307980 */ /* 0x000162000c101900 */
[----:B------:R-:W-:Y:S05]  /*0f90*/  BRA `(.L_x_12) ;  /* 0x0000000000247947 */ /* 0x000fea0003800000 */
.L_x_11:
[----:B------:R-:W-:Y:S02]  /*0fa0*/  ULDC.64 UR4, c[0x0][0x588] ;  /* 0x0001620000047ab9 */ /* 0x000fe40000000a00 */
[----:B------:R-:W-:-:S04]  /*0fb0*/  ISETP.NE.U32.AND P0, PT, RZ, UR4, PT ;  /* 0x00000004ff007c0c */ /* 0x000fc8000bf05070 */
[----:B------:R-:W-:-:S13]  /*0fc0*/  ISETP.NE.AND.EX P0, PT, RZ, UR5, PT, P0 ;  /* 0x00000005ff007c0c */ /* 0x000fda000bf05300 */
[----:B------:R-:W-:Y:S05]  /*0fd0*/  @!P0 BRA `(.L_x_13) ;  /* 0x00000000000c8947 */ /* 0x000fea0003800000 */
[----:B------:R-:W0:Y:S02]  /*0fe0*/  LDC.64 R48, c[0x0][0x588] ;  /* 0x00016200ff307b82 */ /* 0x000e240000000a00 */
[----:B0-----:R1:W5:Y:S01]  /*0ff0*/  LDG.E R48, desc[UR36][R48.64] ;  /* 0x0000002430307981 */ /* 0x001362000c1e1900 */
[----:B------:R-:W-:Y:S05]  /*1000*/  BRA `(.L_x_12) ;  /* 0x0000000000087947 */ /* 0x000fea0003800000 */
.L_x_13:
[----:B------:R-:W-:Y:S02]  /*1010*/  ULDC UR4, c[0x0][0x580] ;  /* 0x0001600000047ab9 */ /* 0x000fe40000000800 */
[----:B------:R-:W-:-:S07]  /*1020*/  IMAD.U32 R48, RZ, RZ, UR4 ;  /* 0x00000004ff307e24 */ /* 0x000fce000f8e00ff */
.L_x_12:
[----:B------:R-:W-:Y:S02]  /*1030*/  ULDC.64 UR4, c[0x0][0x5a0] ;  /* 0x0001680000047ab9 */ /* 0x000fe40000000a00 */
[----:B------:R-:W-:-:S04]  /*1040*/  ISETP.NE.U32.AND P0, PT, RZ, UR4, PT ;  /* 0x00000004ff007c0c */ /* 0x000fc8000bf05070 */
[----:B------:R-:W-:-:S13]  /*1050*/  ISETP.NE.AND.EX P0, PT, RZ, UR5, PT, P0 ;  /* 0x00000005ff007c0c */ /* 0x000fda000bf05300 */
[----:B------:R-:W-:Y:S05]  /*1060*/  @!P0 BRA `(.L_x_14) ;  /* 0x00000000001c8947 */ /* 0x000fea0003800000 */
[----:B0-----:R-:W0:Y:S02]  /*1070*/  LDC.64 R4, c[0x0][0x5a0] ;  /* 0x00016800ff047b82 */ /* 0x001e240000000a00 */
[----:B0-----:R-:W2:Y:S02]  /*1080*/  LDG.E.64 R4, desc[UR36][R4.64] ;  /* 0x0000002404047981 */ /* 0x001ea4000c1e1b00 */
[----:B--2---:R-:W-:-:S04]  /*1090*/  ISETP.NE.U32.AND P0, PT, R4, RZ, PT ;  /* 0x000000ff0400720c */ /* 0x004fc80003f05070 */
[----:B------:R-:W-:-:S13]  /*10a0*/  ISETP.NE.AND.EX P0, PT, R5, RZ, PT, P0 ;  /* 0x000000ff0500720c */ /* 0x000fda0003f05300 */
[----:B------:R-:W-:Y:S05]  /*10b0*/  @!P0 BRA `(.L_x_14) ;  /* 0x0000000000088947 */ /* 0x000fea0003800000 */
[----:B-1----:R0:W5:Y:S01]  /*10c0*/  LD.E R49, desc[UR36][R4.64] ;  /* 0x0000002404317980 */ /* 0x002162000c101900 */
[----:B------:R-:W-:Y:S05]  /*10d0*/  BRA `(.L_x_15) ;  /* 0x0000000000247947 */ /* 0x000fea0003800000 */
.L_x_14:
[----:B------:R-:W-:Y:S02]  /*10e0*/  ULDC.64 UR4, c[0x0][0x590] ;  /* 0x0001640000047ab9 */ /* 0x000fe40000000a00 */
[----:B------:R-:W-:-:S04]  /*10f0*/  ISETP.NE.U32.AND P0, PT, RZ, UR4, PT ;  /* 0x00000004ff007c0c */ /* 0x000fc8000bf05070 */
[----:B------:R-:W-:-:S13]  /*1100*/  ISETP.NE.AND.EX P0, PT, RZ, UR5, PT, P0 ;  /* 0x00000005ff007c0c */ /* 0x000fda000bf05300 */
[----:B------:R-:W-:Y:S05]  /*1110*/  @!P0 BRA `(.L_x_16) ;  /* 0x00000000000c8947 */ /* 0x000fea0003800000 */
[----:B0-----:R-:W1:Y:S02]  /*1120*/  LDC.64 R4, c[0x0][0x590] ;  /* 0x00016400ff047b82 */ /* 0x001e640000000a00 */
[----:B-1----:R1:W5:Y:S01]  /*1130*/  LDG.E R49, desc[UR36][R4.64] ;  /* 0x0000002404317981 */ /* 0x002362000c1e1900 */
[----:B------:R-:W-:Y:S05]  /*1140*/  BRA `(.L_x_15) ;  /* 0x0000000000087947 */ /* 0x000fea0003800000 */
.L_x_16:
[----:B------:R-:W-:Y:S02]  /*1150*/  ULDC UR4, c[0x0][0x584] ;  /* 0x0001610000047ab9 */ /* 0x000fe40000000800 */
[----:B-1----:R-:W-:-:S07]  /*1160*/  IMAD.U32 R49, RZ, RZ, UR4 ;  /* 0x00000004ff317e24 */ /* 0x002fce000f8e00ff */
.L_x_15:
[----:B------:R-:W-:-:S13]  /*1170*/  LOP3.LUT P0, RZ, R0, 0xff, RZ, 0xc0, !PT ;  /* 0x000000ff00ff7812 */ /* 0x000fda000780c0ff */
[----:B------:R-:W-:Y:S05]  /*1180*/  @!P0 EXIT ;  /* 0x000000000000894d */ /* 0x000fea0003800000 */
[----:B------:R-:W-:Y:S01]  /*1190*/  ULDC UR4, c[0x0][0x28c] ;  /* 0x0000a30000047ab9 */ /* 0x000fe20000000800 */
[----:B------:R-:W-:Y:S01]  /*11a0*/  LOP3.LUT R56, R19, 0x1, RZ, 0xfc, !PT ;  /* 0x0000000113387812 */ /* 0x000fe200078efcff */
[----:B------:R-:W-:Y:S01]  /*11b0*/  UIADD3 UR4, UR4, 0x7f, URZ ;  /* 0x0000007f04047890 */ /* 0x000fe2000fffe03f */
[----:B------:R-:W-:Y:S01]  /*11c0*/  UMOV UR38, URZ ;  /* 0x0000003f00267c82 */ /* 0x000fe20008000000 */
[----:B------:R-:W-:Y:S02]  /*11d0*/  UMOV UR39, URZ ;  /* 0x0000003f00277c82 */ /* 0x000fe40008000000 */
[----:B------:R-:W-:-:S04]  /*11e0*/  USHF.R.S32.HI UR5, URZ, 0x1f, UR4 ;  /* 0x0000001f3f057899 */ /* 0x000fc80008011404 */
[----:B------:R-:W-:-:S04]  /*11f0*/  ULEA.HI UR5, UR5, UR4, URZ, 0x7 ;  /* 0x0000000405057291 */ /* 0x000fc8000f8f383f */
[----:B------:R-:W-:-:S12]  /*1200*/  USHF.R.S32.HI UR40, URZ, 0x7, UR5 ;  /* 0x000000073f287899 */ /* 0x000fd80008011405 */
.L_x_84:
[----:B------:R-:W-:Y:S01]  /*1210*/  LOP3.LUT R0, R18, 0x80, RZ, 0xc0, !PT ;  /* 0x0000008012007812 */ /* 0x000fe200078ec0ff */
[----:B--2---:R-:W2:Y:S01]  /*1220*/  S2UR UR7, SR_CgaCtaId ;  /* 0x00000000000779c3 */ /* 0x004ea20000008800 */
[----:B------:R-:W-:Y:S02]  /*1230*/  UMOV UR6, 0x400 ;  /* 0x0000040000067882 */ /* 0x000fe40000000000 */
[----:B------:R-:W-:-:S06]  /*1240*/  SHF.R.U32.HI R0, RZ, 0x7, R0 ;  /* 0x00000007ff007819 */ /* 0x000fcc0000011600 */
[----:B---3--:R-:W3:Y:S01]  /*1250*/  SHFL.IDX PT, R0, R0, RZ, 0x1f ;  /* 0x00001fff00007589 */ /* 0x008ee200000e0000 */
[----:B--2---:R-:W-:Y:S01]  /*1260*/  ULEA UR6, UR7, UR6, 0x18 ;  /* 0x0000000607067291 */ /* 0x004fe2000f8ec03f */
[----:B---3--:R-:W-:-:S13]  /*1270*/  R2UR UR4, R0 ;  /* 0x00000000000472ca */ /* 0x008fda00000e0000 */
[----:B------:R-:W-:-:S04]  /*1280*/  ULEA.HI UR5, UR4, UR4, URZ, 0x1 ;  /* 0x0000000404057291 */ /* 0x000fc8000f8f083f */
[----:B------:R-:W-:-:S04]  /*1290*/  ULOP3.LUT UR5, UR5, 0x7fffe, URZ, 0xc0, !UPT ;  /* 0x0007fffe05057892 */ /* 0x000fc8000f8ec03f */
[----:B------:R-:W-:-:S03]  /*12a0*/  UIADD3 UR5, UR4, -UR5, URZ ;  /* 0x8000000504057290 */ /* 0x000fc6000fffe03f */
[----:B------:R-:W-:Y:S01]  /*12b0*/  ULDC UR4, c[0x0][0x28c] ;  /* 0x0000a30000047ab9 */ /* 0x000fe20000000800 */
[----:B------:R-:W-:Y:S01]  /*12c0*/  ULEA UR5, UR5, UR6, 0xd ;  /* 0x0000000605057291 */ /* 0x000fe2000f8e683f */
[----:B------:R-:W-:-:S03]  /*12d0*/  ISETP.LT.AND P0, PT, RZ, UR4, PT ;  /* 0x00000004ff007c0c */ /* 0x000fc6000bf01270 */
[----:B------:R-:W-:-:S04]  /*12e0*/  UIADD3 UR5, UR5, 0x100, URZ ;  /* 0x0000010005057890 */ /* 0x000fc8000fffe03f */
[----:B------:R-:W-:-:S04]  /*12f0*/  USHF.R.U32.HI UR5, URZ, 0x4, UR5 ;  /* 0x000000043f057899 */ /* 0x000fc80008011605 */
[----:B------:R-:W-:Y:S02]  /*1300*/  ULOP3.LUT UR41, UR5, 0x3fff, URZ, 0xc0, !UPT ;  /* 0x00003fff05297892 */ /* 0x000fe4000f8ec03f */
[----:B0---45:R-:W-:Y:S10]  /*1310*/  @P0 BRA `(.L_x_17) ;  /* 0x0000000000400947 */ /* 0x031ff40003800000 */
[----:B------:R-:W-:Y:S01]  /*1320*/  MOV R0, 0x0 ;  /* 0x0000000000007802 */ /* 0x000fe20000000f00 */
[----:B------:R-:W-:Y:S01]  /*1330*/  ULDC.64 UR4, c[0x4][0x68] ;  /* 0x01001a0000047ab9 */ /* 0x000fe20000000a00 */
[----:B------:R-:W-:Y:S01]  /*1340*/  ULDC.64 UR6, c[0x4][0x8] ;  /* 0x0100020000067ab9 */ /* 0x000fe20000000a00 */
[----:B01----:R-:W-:Y:S01]  /*1350*/  IMAD.U32 R4, RZ, RZ, UR4 ;  /* 0x00000004ff047e24 */ /* 0x003fe2000f8e00ff */
[----:B------:R0:W1:Y:S01]  /*1360*/  LDC.64 R14, c[0x4][R0] ;  /* 0x01000000000e7b82 */ /* 0x0000620000000a00 */
[----:B------:R-:W-:Y:S01]  /*1370*/  IMAD.U32 R5, RZ, RZ, UR5 ;  /* 0x00000005ff057e24 */ /* 0x000fe2000f8e00ff */
[----:B------:R-:W-:Y:S01]  /*1380*/  ULDC.64 UR4, c[0x4][0x70] ;  /* 0x01001c0000047ab9 */ /* 0x000fe20000000a00 */
[----:B------:R-:W-:Y:S02]  /*1390*/  IMAD.U32 R10, RZ, RZ, UR6 ;  /* 0x00000006ff0a7e24 */ /* 0x000fe4000f8e00ff */
[----:B------:R-:W-:Y:S02]  /*13a0*/  IMAD.U32 R6, RZ, RZ, UR4 ;  /* 0x00000004ff067e24 */ /* 0x000fe4000f8e00ff */
[----:B------:R-:W-:-:S02]  /*13b0*/  IMAD.U32 R7, RZ, RZ, UR5 ;  /* 0x00000005ff077e24 */ /* 0x000fc4000f8e00ff */
[----:B------:R-:W-:Y:S02]  /*13c0*/  IMAD.U32 R11, RZ, RZ, UR7 ;  /* 0x00000007ff0b7e24 */ /* 0x000fe4000f8e00ff */
[----:B------:R-:W-:Y:S02]  /*13d0*/  IMAD.MOV.U32 R8, RZ, RZ, 0x1e1 ;  /* 0x000001e1ff087424 */ /* 0x000fe400078e00ff */
[----:B------:R-:W-:Y:S02]  /*13e0*/  IMAD.MOV.U32 R12, RZ, RZ, 0x1 ;  /* 0x00000001ff0c7424 */ /* 0x000fe400078e00ff */
[----:B0-----:R-:W-:-:S07]  /*13f0*/  IMAD.MOV.U32 R13, RZ, RZ, RZ ;  /* 0x000000ffff0d7224 */ /* 0x001fce00078e00ff */
[----:B------:R-:W-:-:S07]  /*1400*/  LEPC R20, `(.L_x_17) ;  /* 0x000000001014794e */ /* 0x000fce0000000000 */
[----:B-1---5:R-:W-:Y:S05]  /*1410*/  CALL.ABS.NOINC R14 ;  /* 0x000000000e007343 */ /* 0x022fea0003c00000 */
.L_x_17:
[----:B------:R-:W-:-:S13]  /*1420*/  ISETP.NE.AND P0, PT, R56, 0x3, PT ;  /* 0x000000033800780c */ /* 0x000fda0003f05270 */
[----:B------:R-:W-:Y:S05]  /*1430*/  @!P0 BRA `(.L_x_18) ;  /* 0x0000000000048947 */ /* 0x000fea0003800000 */
[----:B------:R-:W-:Y:S01]  /*1440*/  BPT.TRAP 0x1 ;  /* 0x000000040000795c */ /* 0x000fe20000300000 */
.L_x_18:
[----:B------:R-:W2:Y:S01]  /*1450*/  S2UR UR5, SR_CgaCtaId ;  /* 0x00000000000579c3 */ /* 0x000ea20000008800 */
[----:B------:R-:W-:Y:S01]  /*1460*/  UMOV UR4, 0x400 ;  /* 0x0000040000047882 */ /* 0x000fe20000000000 */
[----:B------:R-:W-:Y:S02]  /*1470*/  IMAD.U32 R0, RZ, RZ, UR38 ;  /* 0x00000026ff007e24 */ /* 0x000fe4000f8e00ff */
[----:B------:R-:W-:-:S03]  /*1480*/  IMAD.U32 R3, RZ, RZ, UR39 ;  /* 0x00000027ff037e24 */ /* 0x000fc6000f8e00ff */
[----:B------:R-:W-:Y:S01]  /*1490*/  SHF.L.U32 R0, R0, 0x1f, RZ ;  /* 0x0000001f00007819 */ /* 0x000fe200000006ff */
[----:B--2---:R-:W-:-:S06]  /*14a0*/  ULEA UR4, UR5, UR4, 0x18 ;  /* 0x0000000405047291 */ /* 0x004fcc000f8ec03f */
[----:B------:R-:W-:-:S04]  /*14b0*/  IMAD.U32 R6, RZ, RZ, UR4 ;  /* 0x00000004ff067e24 */ /* 0x000fc8000f8e00ff */
[----:B------:R-:W-:-:S04]  /*14c0*/  IMAD R3, R3, 0x8, R6 ;  /* 0x0000000803037824 */ /* 0x000fc800078e0206 */
[----:B------:R2:W3:Y:S01]  /*14d0*/  SYNCS.PHASECHK.TRANS64.TRYWAIT P1, [R3+URZ], R0 ;  /* 0x00000000030075a7 */ /* 0x0004e2000802017f */
[----:B------:R-:W-:Y:S05]  /*14e0*/  @!P0 BRA `(.L_x_19) ;  /* 0x0000000000048947 */ /* 0x000fea0003800000 */
[----:B------:R-:W-:Y:S01]  /*14f0*/  BPT.TRAP 0x1 ;  /* 0x000000040000795c */ /* 0x000fe20000300000 */
.L_x_19:
[----:B---3--:R-:W-:Y:S05]  /*1500*/  @P1 BRA `(.L_x_20) ;  /* 0x0000000000081947 */ /* 0x008fea0003800000 */
[----:B------:R-:W3:Y:S02]  /*1510*/  SYNCS.PHASECHK.TRANS64.TRYWAIT P1, [R3+URZ], R0 ;  /* 0x00000000030075a7 */ /* 0x000ee4000802017f */
[----:B---3--:R-:W-:Y:S05]  /*1520*/  @!P1 BRA `(.L_x_21) ;  /* 0x0000005000ac9947 */ /* 0x008fea0003800000 */
.L_x_20:
[----:B------:R-:W-:-:S04]  /*1530*/  UISETP.LT.AND UP0, UPT, UR40, 0x1, UPT ;  /* 0x000000012800788c */ /* 0x000fc8000bf01270 */
[----:B------:R-:W-:-:S06]  /*1540*/  USEL UR4, UR40, 0x1, UP0 ;  /* 0x0000000128047887 */ /* 0x000fcc0008000000 */
[----:B--23--:R-:W-:Y:S01]  /*1550*/  IMAD.U32 R0, RZ, RZ, UR4 ;  /* 0x00000004ff007e24 */ /* 0x00cfe2000f8e00ff */
[----:B------:R-:W-:Y:S05]  /*1560*/  WARPSYNC.ALL ;  /* 0x0000000000007948 */ /* 0x000fea0003800000 */
[----:B------:R-:W-:-:S04]  /*1570*/  IADD3 R0, -R0, UR40, RZ ;  /* 0x0000002800007c10 */ /* 0x000fc8000fffe1ff */
[----:B------:R-:W-:Y:S02]  /*1580*/  ISETP.GE.AND P1, PT, R0, 0x1, PT ;  /* 0x000000010000780c */ /* 0x000fe40003f26270 */
[----:B------:R-:W-:Y:S01]  /*1590*/  R2UR UR4, R6 ;  /* 0x00000000060472ca */ /* 0x000fe200000e0000 */
[----:B------:R-:W-:Y:S01]  /*15a0*/  WARPGROUP.ARRIVE ;  /* 0x00000000000079c5 */ /* 0x000fe20000000000 */
[----:B------:R-:W-:Y:S01]  /*15b0*/  UMOV UR9, 0x40000040 ;  /* 0x4000004000097882 */ /* 0x000fe20000000000 */
[----:B------:R-:W-:Y:S01]  /*15c0*/  UMOV UR11, 0x40000040 ;  /* 0x40000040000b7882 */ /* 0x000fe20000000000 */
[----:B------:R-:W-:Y:S01]  /*15d0*/  UMOV UR13, UR9 ;  /* 0x00000009000d7c82 */ /* 0x000fe20008000000 */
[----:B------:R-:W-:-:S08]  /*15e0*/  UMOV UR15, 0x40000040 ;  /* 0x40000040000f7882 */ /* 0x000fd00000000000 */
[----:B------:R-:W-:-:S04]  /*15f0*/  UIADD3 UR4, UR4, 0x28100, URZ ;  /* 0x0002810004047890 */ /* 0x000fc8000fffe03f */
[----:B------:R-:W-:-:S04]  /*1600*/  USHF.R.U32.HI UR4, URZ, 0x4, UR4 ;  /* 0x000000043f047899 */ /* 0x000fc80008011604 */
[----:B------:R-:W-:Y:S02]  /*1610*/  ULOP3.LUT UR5, UR4, 0x3fff, URZ, 0xc0, !UPT ;  /* 0x00003fff04057892 */ /* 0x000fe4000f8ec03f */
[----:B------:R-:W-:Y:S02]  /*1620*/  ULOP3.LUT UR4, UR41, 0x10000, URZ, 0xfc, !UPT ;  /* 0x0001000029047892 */ /* 0x000fe4000f8efc3f */
[----:B------:R-:W-:Y:S02]  /*1630*/  ULOP3.LUT UR5, UR5, 0x10000, URZ, 0xfc, !UPT ;  /* 0x0001000005057892 */ /* 0x000fe4000f8efc3f */
[----:B------:R-:W-:Y:S02]  /*1640*/  ULEA UR8, UR39, UR4, 0xb ;  /* 0x0000000427087291 */ /* 0x000fe4000f8e583f */
[----:B------:R-:W-:-:S04]  /*1650*/  UIMAD UR6, UR39, 0x300, UR5 ;  /* 0x00000300270678a4 */ /* 0x000fc8000f8e0205 */
[----:B------:R-:W-:Y:S01]  /*1660*/  UIADD3 UR14, UR6, 0x80, URZ ;  /* 0x00000080060e7890 */ /* 0x000fe2000fffe03f */
[----:B------:R-:W-:Y:S02]  /*1670*/  UMOV UR12, UR8 ;  /* 0x00000008000c7c82 */ /* 0x000fe40008000000 */
[----:B------:R-:W-:Y:S01]  /*1680*/  UMOV UR10, UR6 ;  /* 0x00000006000a7c82 */ /* 0x000fe20008000000 */
[----:B------:R-:W-:Y:S01]  /*1690*/  UIADD3 UR7, UR6, 0x100, URZ ;  /* 0x0000010006077890 */ /* 0x000fe2000fffe03f */
[----:B------:R-:W-:Y:S01]  /*16a0*/  HGMMA.64x16x16.F32 R40, gdesc[UR8], RZ, !UPT, gsb0 ;  /* 0x00200000082879f0 */ /* 0x000fe2000c0008ff */
[----:B------:R-:W-:Y:S01]  /*16b0*/  UIADD3 UR10, UR6, 0x186, URZ ;  /* 0x00000186060a7890 */ /* 0x000fe2000fffe03f */
[----:B------:R-:W-:Y:S01]  /*16c0*/  UMOV UR11, 0x40000040 ;  /* 0x40000040000b7882 */ /* 0x000fe20000000000 */
[----:B------:R-:W-:Y:S02]  /*16d0*/  WARPGROUP.DEPBAR.LE gsb0, 0x0 ;  /* 0x00008000000079c5 */ /* 0x000fe40000010000 */
[----:B------:R-:W-:-:S06]  /*16e0*/  WARPGROUP.ARRIVE ;  /* 0x00000000000079c5 */ /* 0x000fcc0000000000 */
[----:B------:R-:W-:Y:S01]  /*16f0*/  HGMMA.64x16x16.F32 R32, gdesc[UR12], RZ, !UPT, gsb0 ;  /* 0x002000000c2079f0 */ /* 0x000fe2000c0008ff */
[----:B------:R-:W-:Y:S01]  /*1700*/  UMOV UR12, UR8 ;  /* 0x00000008000c7c82 */ /* 0x000fe20008000000 */
[----:B------:R-:W-:Y:S01]  /*1710*/  UMOV UR13, UR9 ;  /* 0x00000009000d7c82 */ /* 0x000fe20008000000 */
[----:B------:R-:W-:Y:S01]  /*1720*/  UMOV UR14, UR7 ;  /* 0x00000007000e7c82 */ /* 0x000fe20008000000 */
[----:B------:R-:W-:Y:S01]  /*1730*/  UMOV UR15, 0x40000040 ;  /* 0x40000040000f7882 */ /* 0x000fe20000000000 */
[----:B------:R-:W-:Y:S02]  /*1740*/  UIADD3 UR7, UR6, 0x82, URZ ;  /* 0x0000008206077890 */ /* 0x000fe4000fffe03f */
[----:B------:R-:W-:Y:S01]  /*1750*/  UIADD3 UR9, UR6, 0x102, URZ ;  /* 0x0000010206097890 */ /* 0x000fe2000fffe03f */
[----:B------:R-:W-:Y:S02]  /*1760*/  WARPGROUP.DEPBAR.LE gsb0, 0x0 ;  /* 0x00008000000079c5 */ /* 0x000fe40000010000 */
[----:B------:R-:W-:-:S06]  /*1770*/  WARPGROUP.ARRIVE ;  /* 0x00000000000079c5 */ /* 0x000fcc0000000000 */
[----:B------:R-:W-:Y:S01]  /*1780*/  HGMMA.64x16x16.F32 R24, gdesc[UR12], RZ, !UPT, gsb0 ;  /* 0x002000000c1879f0 */ /* 0x000fe2000c0008ff */
[----:B------:R-:W-:Y:S02]  /*1790*/  UIADD3 UR12, UR8, 0x2, URZ ;  /* 0x00000002080c7890 */ /* 0x000fe4000fffe03f */
[----:B------:R-:W-:Y:S01]  /*17a0*/  UIADD3 UR14, UR6, 0x2, URZ ;  /* 0x00000002060e7890 */ /* 0x000fe2000fffe03f */
[----:B------:R-:W-:Y:S01]  /*17b0*/  UMOV UR13, 0x40000040 ;  /* 0x40000040000d7882 */ /* 0x000fe20000000000 */
[----:B------:R-:W-:Y:S01]  /*17c0*/  UMOV UR15, 0x40000040 ;  /* 0x40000040000f7882 */ /* 0x000fe20000000000 */
[----:B------:R-:W-:Y:S02]  /*17d0*/  WARPGROUP.DEPBAR.LE gsb0, 0x0 ;  /* 0x00008000000079c5 */ /* 0x000fe40000010000 */
[----:B------:R-:W-:-:S06]  /*17e0*/  WARPGROUP.ARRIVE ;  /* 0x00000000000079c5 */ /* 0x000fcc0000000000 */
[----:B------:R-:W-:Y:S01]  /*17f0*/  HGMMA.64x16x16.F32 R40, gdesc[UR12], R40, gsb0 ;  /* 0x002000000c2879f0 */ /* 0x000fe20008000828 */
[----:B------:R-:W-:Y:S01]  /*1800*/  UMOV UR14, UR7 ;  /* 0x00000007000e7c82 */ /* 0x000fe20008000000 */
[----:B------:R-:W-:Y:S01]  /*1810*/  UMOV UR15, 0x40000040 ;  /* 0x40000040000f7882 */ /* 0x000fe20000000000 */
[----:B------:R-:W-:Y:S01]  /*1820*/  UIADD3 UR7, UR6, 0x84, URZ ;  /* 0x0000008406077890 */ /* 0x000fe2000fffe03f */
        /* <DEDUP_REMOVED lines=89> */
[----:B------:R-:W-:Y:S01]  /*1dc0*/  UIADD3 UR8, UR8, 0x406, URZ ;  /* 0x0000040608087890 */ /* 0x000fe2000fffe03f */
[----:B------:R-:W-:Y:S02]  /*1dd0*/  WARPGROUP.DEPBAR.LE gsb0, 0x0 ;  /* 0x00008000000079c5 */ /* 0x000fe40000010000 */
[----:B------:R-:W-:-:S06]  /*1de0*/  WARPGROUP.ARRIVE ;  /* 0x00000000000079c5 */ /* 0x000fcc0000000000 */
[----:B------:R-:W-:Y:S01]  /*1df0*/  HGMMA.64x16x16.F32 R40, gdesc[UR12], R40, gsb0 ;  /* 0x002000000c2879f0 */ /* 0x000fe20008000828 */
[----:B------:R-:W-:Y:S01]  /*1e00*/  UMOV UR14, UR7 ;  /* 0x00000007000e7c82 */ /* 0x000fe20008000000 */
[----:B------:R-:W-:Y:S01]  /*1e10*/  UMOV UR15, 0x40000040 ;  /* 0x40000040000f7882 */ /* 0x000fe20000000000 */
[----:B------:R-:W-:Y:S02]  /*1e20*/  UIADD3 UR7, UR6, 0x206, URZ ;  /* 0x0000020606077890 */ /* 0x000fe4000fffe03f */
[----:B------:R-:W-:Y:S01]  /*1e30*/  UIADD3 UR6, UR6, 0x286, URZ ;  /* 0x0000028606067890 */ /* 0x000fe2000fffe03f */
[----:B------:R-:W-:Y:S02]  /*1e40*/  WARPGROUP.DEPBAR.LE gsb0, 0x0 ;  /* 0x00008000000079c5 */ /* 0x000fe40000010000 */
[----:B------:R-:W-:-:S06]  /*1e50*/  WARPGROUP.ARRIVE ;  /* 0x00000000000079c5 */ /* 0x000fcc0000000000 */
[----:B------:R-:W-:Y:S01]  /*1e60*/  HGMMA.64x16x16.F32 R32, gdesc[UR12], R32, gsb0 ;  /* 0x002000000c2079f0 */ /* 0x000fe20008000820 */
[----:B------:R-:W-:Y:S01]  /*1e70*/  UMOV UR14, UR9 ;  /* 0x00000009000e7c82 */ /* 0x000fe20008000000 */
[----:B------:R-:W-:Y:S01]  /*1e80*/  UMOV UR15, 0x40000040 ;  /* 0x40000040000f7882 */ /* 0x000fe20000000000 */
[----:B------:R-:W-:Y:S01]  /*1e90*/  UMOV UR9, 0x40000040 ;  /* 0x4000004000097882 */ /* 0x000fe20000000000 */
[----:B------:R-:W-:Y:S02]  /*1ea0*/  WARPGROUP.DEPBAR.LE gsb0, 0x0 ;  /* 0x00008000000079c5 */ /* 0x000fe40000010000 */
[----:B------:R-:W-:-:S06]  /*1eb0*/  WARPGROUP.ARRIVE ;  /* 0x00000000000079c5 */ /* 0x000fcc0000000000 */
[----:B------:R-:W-:Y:S03]  /*1ec0*/  HGMMA.64x16x16.F32 R24, gdesc[UR12], R24, gsb0 ;  /* 0x002000000c1879f0 */ /* 0x000fe60008000818 */
[----:B------:R-:W-:Y:S02]  /*1ed0*/  WARPGROUP.DEPBAR.LE gsb0, 0x0 ;  /* 0x00008000000079c5 */ /* 0x000fe40000010000 */
[----:B------:R-:W-:-:S06]  /*1ee0*/  WARPGROUP.ARRIVE ;  /* 0x00000000000079c5 */ /* 0x000fcc0000000000 */
[----:B------:R-:W-:Y:S01]  /*1ef0*/  HGMMA.64x16x16.F32 R40, gdesc[UR8], R40, gsb0 ;  /* 0x00200000082879f0 */ /* 0x000fe20008000828 */
[----:B------:R-:W-:Y:S01]  /*1f00*/  UMOV UR10, UR7 ;  /* 0x00000007000a7c82 */ /* 0x000fe20008000000 */
[----:B------:R-:W-:Y:S01]  /*1f10*/  UMOV UR11, 0x40000040 ;  /* 0x40000040000b7882 */ /* 0x000fe20000000000 */
[----:B------:R-:W-:Y:S02]  /*1f20*/  WARPGROUP.DEPBAR.LE gsb0, 0x0 ;  /* 0x00008000000079c5 */ /* 0x000fe40000010000 */
[----:B------:R-:W-:-:S06]  /*1f30*/  WARPGROUP.ARRIVE ;  /* 0x00000000000079c5 */ /* 0x000fcc0000000000 */
[----:B------:R-:W-:Y:S01]  /*1f40*/  HGMMA.64x16x16.F32 R32, gdesc[UR8], R32, gsb0 ;  /* 0x00200000082079f0 */ /* 0x000fe20008000820 */
[----:B------:R-:W-:Y:S01]  /*1f50*/  UMOV UR10, UR6 ;  /* 0x00000006000a7c82 */ /* 0x000fe20008000000 */
[----:B------:R-:W-:Y:S01]  /*1f60*/  UMOV UR11, 0x40000040 ;  /* 0x40000040000b7882 */ /* 0x000fe20000000000 */
[----:B------:R-:W-:Y:S02]  /*1f70*/  WARPGROUP.DEPBAR.LE gsb0, 0x0 ;  /* 0x00008000000079c5 */ /* 0x000fe40000010000 */
[----:B------:R-:W-:-:S06]  /*1f80*/  WARPGROUP.ARRIVE ;  /* 0x00000000000079c5 */ /* 0x000fcc0000000000 */
[----:B------:R-:W-:Y:S03]  /*1f90*/  HGMMA.64x16x16.F32 R24, gdesc[UR8], R24, gsb0 ;  /* 0x00200000081879f0 */ /* 0x000fe60008000818 */
[----:B------:R-:W-:Y:S02]  /*1fa0*/  WARPGROUP.DEPBAR.LE gsb0, 0x0 ;  /* 0x00008000000079c5 */ /* 0x000fe40000010000 */
[----:B------:R-:W-:Y:S05]  /*1fb0*/  @!P1 BRA `(.L_x_22) ;  /* 0x0000000c001c9947 */ /* 0x000fea0003800000 */
[----:B------:R-:W-:Y:S02]  /*1fc0*/  UIADD3 UR6, UR39, 0x1, URZ ;  /* 0x0000000127067890 */ /* 0x000fe4000fffe03f */
[----:B------:R-:W-:Y:S02]  /*1fd0*/  IMAD.U32 R3, RZ, RZ, UR39 ;  /* 0x00000027ff037e24 */ /* 0x000fe4000f8e00ff */
[----:B------:R-:W-:-:S04]  /*1fe0*/  UISETP.NE.AND UP0, UPT, UR6, 0x5, UPT ;  /* 0x000000050600788c */ /* 0x000fc8000bf05270 */
[----:B------:R-:W-:Y:S02]  /*1ff0*/  USEL UR7, URZ, 0x1, UP0 ;  /* 0x000000013f077887 */ /* 0x000fe40008000000 */
[----:B------:R-:W-:Y:S02]  /*2000*/  USEL UR6, UR6, URZ, UP0 ;  /* 0x0000003f06067287 */ /* 0x000fe40008000000 */
[----:B------:R-:W-:-:S06]  /*2010*/  ULOP3.LUT UR7, UR38, UR7, URZ, 0x3c, !UPT ;  /* 0x0000000726077292 */ /* 0x000fcc000f8e3c3f */
[----:B------:R-:W-:-:S07]  /*2020*/  IMAD.U32 R7, RZ, RZ, UR7 ;  /* 0x00000007ff077e24 */ /* 0x000fce000f8e00ff */
.L_x_29:
[----:B------:R-:W-:Y:S05]  /*2030*/  @!P0 BRA `(.L_x_23) ;  /* 0x0000000000048947 */ /* 0x000fea0003800000 */
[----:B------:R-:W-:Y:S01]  /*2040*/  BPT.TRAP 0x1 ;  /* 0x000000040000795c */ /* 0x000fe20000300000 */
.L_x_23:
[----:B------:R-:W2:Y:S01]  /*2050*/  S2UR UR8, SR_CgaCtaId ;  /* 0x00000000000879c3 */ /* 0x000ea20000008800 */
[----:B------:R-:W-:Y:S01]  /*2060*/  UMOV UR7, 0x400 ;  /* 0x0000040000077882 */ /* 0x000fe20000000000 */
[----:B01----:R-:W-:Y:S01]  /*2070*/  IMAD.U32 R5, RZ, RZ, UR6 ;  /* 0x00000006ff057e24 */ /* 0x003fe2000f8e00ff */
[----:B------:R-:W-:Y:S01]  /*2080*/  SHF.L.U32 R4, R7, 0x1f, RZ ;  /* 0x0000001f07047819 */ /* 0x000fe200000006ff */
[----:B--2---:R-:W-:-:S06]  /*2090*/  ULEA UR7, UR8, UR7, 0x18 ;  /* 0x0000000708077291 */ /* 0x004fcc000f8ec03f */
[----:B------:R-:W-:-:S04]  /*20a0*/  IMAD.U32 R6, RZ, RZ, UR7 ;  /* 0x00000007ff067e24 */ /* 0x000fc8000f8e00ff */
[----:B------:R-:W-:-:S04]  /*20b0*/  IMAD R5, R5, 0x8, R6 ;  /* 0x0000000805057824 */ /* 0x000fc800078e0206 */
[----:B------:R0:W1:Y:S01]  /*20c0*/  SYNCS.PHASECHK.TRANS64.TRYWAIT P1, [R5+URZ], R4 ;  /* 0x00000004050075a7 */ /* 0x000062000802017f */
[----:B------:R-:W-:Y:S05]  /*20d0*/  @!P0 BRA `(.L_x_24) ;  /* 0x0000000000048947 */ /* 0x000fea0003800000 */
[----:B------:R-:W-:Y:S01]  /*20e0*/  BPT.TRAP 0x1 ;  /* 0x000000040000795c */ /* 0x000fe20000300000 */
.L_x_24:
[----:B-1----:R-:W-:Y:S05]  /*20f0*/  @P1 BRA `(.L_x_25) ;  /* 0x0000000000081947 */ /* 0x002fea0003800000 */
[----:B------:R-:W1:Y:S02]  /*2100*/  SYNCS.PHASECHK.TRANS64.TRYWAIT P1, [R5+URZ], R4 ;  /* 0x00000004050075a7 */ /* 0x000e64000802017f */
[----:B-1----:R-:W-:Y:S05]  /*2110*/  @!P1 BRA `(.L_x_26) ;  /* 0x0000004400c49947 */ /* 0x002fea0003800000 */
.L_x_25:
[----:B------:R-:W-:Y:S01]  /*2120*/  ULEA UR10, UR6, UR4, 0xb ;  /* 0x00000004060a7291 */ /* 0x000fe2000f8e583f */
[----:B------:R-:W-:Y:S01]  /*2130*/  WARPGROUP.ARRIVE ;  /* 0x00000000000079c5 */ /* 0x000fe20000000000 */
[----:B------:R-:W-:Y:S01]  /*2140*/  UIMAD UR8, UR6, 0x300, UR5 ;  /* 0x00000300060878a4 */ /* 0x000fe2000f8e0205 */
[----:B------:R-:W-:Y:S01]  /*2150*/  UMOV UR13, 0x40000040 ;  /* 0x40000040000d7882 */ /* 0x000fe20000000000 */
[----:B------:R-:W-:Y:S02]  /*2160*/  UMOV UR15, 0x40000040 ;  /* 0x40000040000f7882 */ /* 0x000fe40000000000 */
[----:B------:R-:W-:Y:S01]  /*2170*/  UIADD3 UR7, UR8, 0x80, URZ ;  /* 0x0000008008077890 */ /* 0x000fe2000fffe03f */
[----:B------:R-:W-:Y:S02]  /*2180*/  UMOV UR12, UR10 ;  /* 0x0000000a000c7c82 */ /* 0x000fe40008000000 */
[----:B------:R-:W-:Y:S01]  /*2190*/  UMOV UR14, UR8 ;  /* 0x00000008000e7c82 */ /* 0x000fe20008000000 */
[----:B------:R-:W-:Y:S01]  /*21a0*/  UIADD3 UR9, UR8, 0x100, URZ ;  /* 0x0000010008097890 */ /* 0x000fe2000fffe03f */
[----:B------:R-:W-:Y:S01]  /*21b0*/  HGMMA.64x16x16.F32 R40, gdesc[UR12], R40, gsb0 ;  /* 0x002000000c2879f0 */ /* 0x000fe20008000828 */
[----:B------:R-:W-:Y:S01]  /*21c0*/  UMOV UR15, 0x40000040 ;  /* 0x40000040000f7882 */ /* 0x000fe20000000000 */
[----:B------:R-:W-:Y:S01]  /*21d0*/  UMOV UR14, UR7 ;  /* 0x00000007000e7c82 */ /* 0x000fe20008000000 */
[----:B------:R-:W-:Y:S01]  /*21e0*/  UIADD3 UR7, UR8, 0x82, URZ ;  /* 0x0000008208077890 */ /* 0x000fe2000fffe03f */
[----:B------:R-:W-:Y:S01]  /*21f0*/  UMOV UR11, 0x40000040 ;  /* 0x40000040000b7882 */ /* 0x000fe20000000000 */
[----:B------:R-:W-:-:S02]  /*2200*/  WARPGROUP.DEPBAR.LE gsb0, 0x0 ;  /* 0x00008000000079c5 */ /* 0x000fc40000010000 */
        /* <DEDUP_REMOVED lines=122> */
[----:B------:R-:W-:Y:S01]  /*29b0*/  HGMMA.64x16x16.F32 R24, gdesc[UR12], R24, gsb0 ;  /* 0x002000000c1879f0 */ /* 0x000fe20008000818 */
[----:B------:R-:W-:Y:S02]  /*29c0*/  UIADD3 UR12, UR8, 0x206, URZ ;  /* 0x00000206080c7890 */ /* 0x000fe4000fffe03f */
[----:B------:R-:W-:-:S03]  /*29d0*/  UIADD3 UR13, UR8, 0x286, URZ ;  /* 0x00000286080d7890 */ /* 0x000fc6000fffe03f */
[----:B------:R-:W-:Y:S01]  /*29e0*/  UMOV UR8, UR10 ;  /* 0x0000000a00087c82 */ /* 0x000fe20008000000 */
[----:B------:R-:W-:Y:S01]  /*29f0*/  UMOV UR10, UR7 ;  /* 0x00000007000a7c82 */ /* 0x000fe20008000000 */
        /* <DEDUP_REMOVED lines=15> */
[----:B------:R-:W-:Y:S01]  /*2af0*/  BPT.TRAP 0x1 ;  /* 0x000000040000795c */ /* 0x000fe20000300000 */
.L_x_27:
[----:B------:R-:W-:-:S13]  /*2b00*/  ISETP.NE.AND P1, PT, R23, RZ, PT ;  /* 0x000000ff1700720c */ /* 0x000fda0003f25270 */
[----:B01----:R-:W-:-:S04]  /*2b10*/  @P1 IMAD R4, R3, 0x8, R6 ;  /* 0x0000000803041824 */ /* 0x003fc800078e0206 */
[----:B------:R-:W-:-:S05]  /*2b20*/  @P1 VIADD R5, R4, 0x28 ;  /* 0x0000002804051836 */ /* 0x000fca0000000000 */
[----:B------:R-:W-:-:S04]  /*2b30*/  @P1 PRMT R5, R22, 0x654, R5 ;  /* 0x0000065416051816 */ /* 0x000fc80000000005 */
[----:B------:R0:W-:Y:S01]  /*2b40*/  @P1 SYNCS.ARRIVE.TRANS64.RED.A1T0 RZ, [R5+URZ], RZ ;  /* 0x000000ff05ff19a7 */ /* 0x0001e2000810043f */
[----:B------:R-:W-:-:S13]  /*2b50*/  ISETP.GT.U32.AND P1, PT, R19, 0x1, PT ;  /* 0x000000011300780c */ /* 0x000fda0003f24070 */
[----:B0-----:R-:W-:Y:S05]  /*2b60*/  @P1 BRA `(.L_x_28) ;  /* 0x0000000000041947 */ /* 0x001fea0003800000 */
[----:B------:R-:W-:Y:S01]  /*2b70*/  BPT.TRAP 0x1 ;  /* 0x000000040000795c */ /* 0x000fe20000300000 */
.L_x_28:
[----:B------:R-:W-:Y:S01]  /*2b80*/  UIADD3 UR6, UR6, 0x1, URZ ;  /* 0x0000000106067890 */ /* 0x000fe2000fffe03f */
[C---:B------:R-:W-:Y:S01]  /*2b90*/  ISETP.GT.AND P2, PT, R0.reuse, 0x1, PT ;  /* 0x000000010000780c */ /* 0x040fe20003f44270 */
[----:B------:R-:W-:Y:S02]  /*2ba0*/  VIADD R3, R3, 0x1 ;  /* 0x0000000103037836 */ /* 0x000fe40000000000 */
[----:B------:R-:W-:Y:S01]  /*2bb0*/  UISETP.NE.AND UP0, UPT, UR6, 0x5, UPT ;  /* 0x000000050600788c */ /* 0x000fe2000bf05270 */
[----:B------:R-:W-:Y:S02]  /*2bc0*/  VIADD R0, R0, 0xffffffff ;  /* 0xffffffff00007836 */ /* 0x000fe40000000000 */
[C---:B------:R-:W-:Y:S01]  /*2bd0*/  ISETP.NE.AND P1, PT, R3.reuse, 0x5, PT ;  /* 0x000000050300780c */ /* 0x040fe20003f25270 */
[----:B------:R-:W-:Y:S02]  /*2be0*/  USEL UR7, URZ, 0x1, UP0 ;  /* 0x000000013f077887 */ /* 0x000fe40008000000 */
[----:B------:R-:W-:Y:S01]  /*2bf0*/  USEL UR6, UR6, URZ, UP0 ;  /* 0x0000003f06067287 */ /* 0x000fe20008000000 */
[----:B------:R-:W-:-:S03]  /*2c00*/  SEL R3, R3, RZ, P1 ;  /* 0x000000ff03037207 */ /* 0x000fc60000800000 */
[----:B------:R-:W-:Y:S01]  /*2c10*/  LOP3.LUT R7, R7, UR7, RZ, 0x3c, !PT ;  /* 0x0000000707077c12 */ /* 0x000fe2000f8e3cff */
[----:B------:R-:W-:Y:S07]  /*2c20*/  @P2 BRA `(.L_x_29) ;  /* 0xfffffff400002947 */ /* 0x000fee000383ffff */
.L_x_22:
[----:B------:R-:W2:Y:S02]  /*2c30*/  LDC R0, c[0x0][0x28c] ;  /* 0x0000a300ff007b82 */ /* 0x000ea40000000800 */
[----:B--2---:R-:W-:-:S13]  /*2c40*/  ISETP.GE.AND P1, PT, R0, 0x1, PT ;  /* 0x000000010000780c */ /* 0x004fda0003f26270 */
[----:B------:R-:W-:Y:S05]  /*2c50*/  @!P1 BRA `(.L_x_30) ;  /* 0x0000000000509947 */ /* 0x000fea0003800000 */
[----:B------:R-:W-:Y:S05]  /*2c60*/  @!P0 BRA `(.L_x_31) ;  /* 0x0000000000048947 */ /* 0x000fea0003800000 */
[----:B------:R-:W-:Y:S01]  /*2c70*/  BPT.TRAP 0x1 ;  /* 0x000000040000795c */ /* 0x000fe20000300000 */
.L_x_31:
[----:B------:R-:W-:Y:S01]  /*2c80*/  ISETP.NE.AND P0, PT, R23, RZ, PT ;  /* 0x000000ff1700720c */ /* 0x000fe20003f05270 */
[----:B------:R-:W-:Y:S01]  /*2c90*/  BSSY B0, `(.L_x_32) ;  /* 0x000000e000007945 */ /* 0x000fe20003800000 */
[----:B------:R-:W-:-:S11]  /*2ca0*/  ISETP.GT.U32.AND P1, PT, R19, 0x1, PT ;  /* 0x000000011300780c */ /* 0x000fd60003f24070 */
[----:B------:R-:W-:Y:S05]  /*2cb0*/  @!P0 BRA `(.L_x_33) ;  /* 0x00000000002c8947 */ /* 0x000fea0003800000 */
[----:B------:R-:W-:-:S04]  /*2cc0*/  UISETP.LT.AND UP0, UPT, UR40, 0x1, UPT ;  /* 0x000000012800788c */ /* 0x000fc8000bf01270 */
[----:B------:R-:W-:-:S04]  /*2cd0*/  USEL UR6, UR40, 0x1, UP0 ;  /* 0x0000000128067887 */ /* 0x000fc80008000000 */
[----:B------:R-:W-:-:S04]  /*2ce0*/  UIADD3 UR6, UR39, UR40, -UR6 ;  /* 0x0000002827067290 */ /* 0x000fc8000fffe806 */
[----:B------:R-:W-:-:S04]  /*2cf0*/  UIMAD.WIDE.U32 UR4, UR6, -0x33333333, URZ ;  /* 0xcccccccd060478a5 */ /* 0x000fc8000f8e003f */
[----:B------:R-:W-:-:S04]  /*2d00*/  USHF.R.U32.HI UR4, URZ, 0x2, UR5 ;  /* 0x000000023f047899 */ /* 0x000fc80008011605 */
[----:B------:R-:W-:-:S06]  /*2d10*/  UIMAD UR6, UR4, -0x5, UR6 ;  /* 0xfffffffb040678a4 */ /* 0x000fcc000f8e0206 */
[----:B------:R-:W-:-:S04]  /*2d20*/  IMAD.U32 R3, RZ, RZ, UR6 ;  /* 0x00000006ff037e24 */ /* 0x000fc8000f8e00ff */
[----:B------:R-:W-:-:S04]  /*2d30*/  IMAD R0, R3, 0x8, R6 ;  /* 0x0000000803007824 */ /* 0x000fc800078e0206 */
[----:B------:R-:W-:-:S05]  /*2d40*/  VIADD R3, R0, 0x28 ;  /* 0x0000002800037836 */ /* 0x000fca0000000000 */
[----:B------:R-:W-:-:S04]  /*2d50*/  PRMT R3, R22, 0x654, R3 ;  /* 0x0000065416037816 */ /* 0x000fc80000000003 */
[----:B------:R2:W-:Y:S03]  /*2d60*/  SYNCS.ARRIVE.TRANS64.RED.A1T0 RZ, [R3+URZ], RZ ;  /* 0x000000ff03ff79a7 */ /* 0x0005e6000810043f */
.L_x_33:
[----:B------:R-:W-:Y:S05]  /*2d70*/  BSYNC B0 ;  /* 0x0000000000007941 */ /* 0x000fea0003800000 */
.L_x_32:
[----:B------:R-:W-:Y:S05]  /*2d80*/  @P1 BRA `(.L_x_30) ;  /* 0x0000000000041947 */ /* 0x000fea0003800000 */
[----:B------:R-:W-:Y:S01]  /*2d90*/  BPT.TRAP 0x1 ;  /* 0x000000040000795c */ /* 0x000fe20000300000 */
.L_x_30:
[----:B------:R-:W3:Y:S01]  /*2da0*/  LDC R6, c[0x0][0x288] ;  /* 0x0000a200ff067b82 */ /* 0x000ee20000000800 */
[--C-:B------:R-:W-:Y:S01]  /*2db0*/  SHF.R.U32.HI R0, RZ, 0x2, R18.reuse ;  /* 0x00000002ff007819 */ /* 0x100fe20000011612 */
[----:B------:R-:W-:Y:S01]  /*2dc0*/  IMAD R9, R52, 0x30, RZ ;  /* 0x0000003034097824 */ /* 0x000fe200078e02ff */
[----:B01----:R-:W-:Y:S01]  /*2dd0*/  SHF.R.U32.HI R5, RZ, 0x7, R18 ;  /* 0x00000007ff057819 */ /* 0x003fe20000011612 */
[----:B------:R-:W-:Y:S01]  /*2de0*/  UIADD3 UR39, UR40, UR39, URZ ;  /* 0x0000002728277290 */ /* 0x000fe2000fffe03f */
[----:B--2---:R-:W-:Y:S01]  /*2df0*/  LOP3.LUT R3, R0, 0x7, RZ, 0xc0, !PT ;  /* 0x0000000700037812 */ /* 0x004fe200078ec0ff */
[----:B------:R-:W-:Y:S01]  /*2e00*/  IMAD.SHL.U32 R13, R50, 0x80, RZ ;  /* 0x00000080320d7824 */ /* 0x000fe200078e00ff */
[----:B------:R-:W-:Y:S01]  /*2e10*/  LOP3.LUT R0, R5, 0x1, RZ, 0xc0, !PT ;  /* 0x0000000105007812 */ /* 0x000fe200078ec0ff */
[----:B------:R-:W-:Y:S01]  /*2e20*/  UISETP.GT.U32.AND UP0, UPT, UR39, 0x4, UPT ;  /* 0x000000042700788c */ /* 0x000fe2000bf04070 */
[----:B------:R-:W-:Y:S01]  /*2e30*/  LOP3.LUT R4, R18, 0x60, RZ, 0xc0, !PT ;  /* 0x0000006012047812 */ /* 0x000fe200078ec0ff */
[----:B------:R-:W-:Y:S01]  /*2e40*/  ULDC UR7, c[0x0][0x284] ;  /* 0x0000a10000077ab9 */ /* 0x000fe20000000800 */
[----:B------:R-:W-:Y:S01]  /*2e50*/  UISETP.GE.U32.AND UP1, UPT, UR40, 0x5, UPT ;  /* 0x000000052800788c */ /* 0x000fe2000bf26070 */
[----:B------:R-:W-:Y:S01]  /*2e60*/  IMAD.SHL.U32 R10, R0, 0x40, RZ ;  /* 0x00000040000a7824 */ /* 0x000fe200078e00ff */
[----:B------:R-:W-:Y:S01]  /*2e70*/  SHF.R.U32.HI R8, RZ, 0x1, R4 ;  /* 0x00000001ff087819 */ /* 0x000fe20000011604 */
[----:B------:R-:W-:Y:S01]  /*2e80*/  UISETP.LT.U32.AND UP0, UPT, UR40, 0x5, UP0 ;  /* 0x000000052800788c */ /* 0x000fe20008701070 */
[----:B------:R-:W-:Y:S01]  /*2e90*/  LOP3.LUT R4, R18, 0x3, RZ, 0xc0, !PT ;  /* 0x0000000312047812 */ /* 0x000fe200078ec0ff */
[----:B------:R-:W-:Y:S01]  /*2ea0*/  ULDC.64 UR8, c[0x0][0x5d0] ;  /* 0x0001740000087ab9 */ /* 0x000fe20000000a00 */
[--C-:B------:R-:W-:Y:S01]  /*2eb0*/  IADD3 R5, RZ, -R8, -R3.reuse ;  /* 0x80000008ff057210 */ /* 0x100fe20007ffe803 */
[----:B------:R-:W-:Y:S01]  /*2ec0*/  UIMAD.WIDE.U32 UR4, UR39, -0x33333333, URZ ;  /* 0xcccccccd270478a5 */ /* 0x000fe2000f8e003f */
[----:B------:R-:W-:Y:S01]  /*2ed0*/  LOP3.LUT R3, R10, 0x40, R3, 0xe2, !PT ;  /* 0x000000400a037812 */ /* 0x000fe200078ee203 */
[----:B------:R-:W-:Y:S01]  /*2ee0*/  IMAD.SHL.U32 R10, R18, 0x2, RZ ;  /* 0x00000002120a7824 */ /* 0x000fe200078e00ff */
[----:B------:R-:W-:Y:S01]  /*2ef0*/  SHF.R.S32.HI R21, RZ, 0x1f, R51 ;  /* 0x0000001fff157819 */ /* 0x000fe20000011433 */
[----:B------:R-:W-:Y:S01]  /*2f00*/  USEL UR6, URZ, 0x1, !UP0 ;  /* 0x000000013f067887 */ /* 0x000fe2000c000000 */
[----:B------:R-:W-:Y:S01]  /*2f10*/  IMAD R0, R0, -0x40, R5 ;  /* 0xffffffc000007824 */ /* 0x000fe200078e0205 */
[C---:B---3--:R-:W-:Y:S01]  /*2f20*/  ISETP.GE.AND P0, PT, R9.reuse, R6, PT ;  /* 0x000000060900720c */ /* 0x048fe20003f06270 */
[----:B------:R-:W-:Y:S01]  /*2f30*/  IMAD R12, R4, -0x2, R6 ;  /* 0xfffffffe040c7824 */ /* 0x000fe200078e0206 */
[----:B------:R-:W-:Y:S01]  /*2f40*/  LOP3.LUT R10, R9, 0x6, R10, 0xf8, !PT ;  /* 0x00000006090a7812 */ /* 0x000fe200078ef80a */
[----:B------:R-:W-:Y:S01]  /*2f50*/  IMAD R4, R21, UR8, RZ ;  /* 0x0000000815047c24 */ /* 0x000fe2000f8e02ff */
[----:B------:R-:W-:Y:S01]  /*2f60*/  ISETP.GE.OR P0, PT, R13, UR7, P0 ;  /* 0x000000070d007c0c */ /* 0x000fe20008706670 */
[----:B------:R-:W-:Y:S01]  /*2f70*/  IMAD.WIDE R6, R50, 0x80, RZ ;  /* 0x0000008032067825 */ /* 0x000fe200078e02ff */
[----:B------:R-:W-:Y:S01]  /*2f80*/  SHF.R.S32.HI R11, RZ, 0x1f, R10 ;  /* 0x0000001fff0b7819 */ /* 0x000fe2000001140a */
[----:B------:R-:W-:-:S02]  /*2f90*/  USHF.R.U32.HI UR4, URZ, 0x2, UR5 ;  /* 0x000000023f047899 */ /* 0x000fc40008011605 */
[----:B------:R-:W-:Y:S01]  /*2fa0*/  ULOP3.LUT UR38, UR38, UR6, URZ, 0x3c, !UPT ;  /* 0x0000000626267292 */ /* 0x000fe2000f8e3c3f */
[C---:B------:R-:W-:Y:S01]  /*2fb0*/  IMAD R15, R51.reuse, UR9, R4 ;  /* 0x00000009330f7c24 */ /* 0x040fe2000f8e0204 */
[----:B------:R-:W-:Y:S01]  /*2fc0*/  LOP3.LUT R67, R6, R3, R8, 0xfe, !PT ;  /* 0x0000000306437212 */ /* 0x000fe200078efe08 */
[----:B------:R-:W-:Y:S01]  /*2fd0*/  IMAD.WIDE.U32 R4, R51, UR8, R10 ;  /* 0x0000000833047c25 */ /* 0x000fe2000f8e000a */
[----:B------:R-:W-:Y:S01]  /*2fe0*/  UIMAD UR39, UR4, -0x5, UR39 ;  /* 0xfffffffb042778a4 */ /* 0x000fe2000f8e0227 */
[----:B------:R-:W-:Y:S01]  /*2ff0*/  IADD3 R3, -R13, UR7, R0 ;  /* 0x000000070d037c10 */ /* 0x000fe2000fffe100 */
[----:B------:R-:W-:Y:S01]  /*3000*/  @UP1 ULOP3.LUT UR38, UR38, 0x1, UR4, 0x78, !UPT ;  /* 0x0000000126261892 */ /* 0x000fe2000f8e7804 */
[----:B------:R-:W-:Y:S02]  /*3010*/  IMAD.IADD R5, R5, 0x1, R15 ;  /* 0x0000000105057824 */ /* 0x000fe400078e020f */
[----:B------:R-:W-:Y:S02]  /*3020*/  IMAD.IADD R8, R12, 0x1, -R9 ;  /* 0x000000010c087824 */ /* 0x000fe400078e0a09 */
[----:B------:R-:W-:Y:S01]  /*3030*/  IMAD.MOV.U32 R0, RZ, RZ, -0x1 ;  /* 0xffffffffff007424 */ /* 0x000fe200078e00ff */
[----:B------:R-:W-:Y:S06]  /*3040*/  @P0 BRA `(.L_x_34) ;  /* 0x0000001800800947 */ /* 0x000fec0003800000 */
[----:B------:R-:W0:Y:S01]  /*3050*/  LDC.64 R58, c[0x0][0x5c8] ;  /* 0x00017200ff3a7b82 */ /* 0x000e220000000a00 */
[----:B-----5:R-:W-:Y:S01]  /*3060*/  FSETP.NEU.AND P0, PT, R49, RZ, PT ;  /* 0x000000ff3100720b */ /* 0x020fe20003f0d000 */
[----:B------:R-:W-:Y:S01]  /*3070*/  BSSY B0, `(.L_x_34) ;  /* 0x000019d000007945 */ /* 0x000fe20003800000 */
[----:B------:R-:W-:-:S04]  /*3080*/  ISETP.GT.AND P1, PT, R8, RZ, PT ;  /* 0x000000ff0800720c */ /* 0x000fc80003f24270 */
[----:B------:R-:W-:Y:S01]  /*3090*/  ISETP.GT.AND P2, PT, R3, RZ, P1 ;  /* 0x000000ff0300720c */ /* 0x000fe20000f44270 */
[-C--:B0-----:R-:W-:Y:S02]  /*30a0*/  IMAD R12, R7, R58.reuse, RZ ;  /* 0x0000003a070c7224 */ /* 0x081fe400078e02ff */
[----:B------:R-:W-:-:S04]  /*30b0*/  IMAD.WIDE.U32 R52, R67, R58, R4 ;  /* 0x0000003a43347225 */ /* 0x000fc800078e0004 */
[----:B------:R-:W-:-:S04]  /*30c0*/  IMAD R5, R67, R59, R12 ;  /* 0x0000003b43057224 */ /* 0x000fc800078e020c */
[----:B------:R-:W-:Y:S01]  /*30d0*/  IMAD.IADD R69, R53, 0x1, R5 ;  /* 0x0000000135457824 */ /* 0x000fe200078e0205 */
[----:B------:R-:W-:Y:S06]  /*30e0*/  @!P0 BRA `(.L_x_35) ;  /* 0x00000010008c8947 */ /* 0x000fec0003800000 */
[----:B------:R-:W0:Y:S01]  /*30f0*/  LDC.64 R60, c[0x0][0x5b8] ;  /* 0x00016e00ff3c7b82 */ /* 0x000e220000000a00 */
[----:B------:R-:W-:-:S07]  /*3100*/  ULDC.64 UR4, c[0x0][0x5c0] ;  /* 0x0001700000047ab9 */ /* 0x000fce0000000a00 */
[----:B------:R-:W1:Y:S08]  /*3110*/  LDC.64 R62, c[0x0][0x5b0] ;  /* 0x00016c00ff3e7b82 */ /* 0x000e700000000a00 */
[----:B------:R-:W2:Y:S01]  /*3120*/  LDC.64 R64, c[0x0][0x5a8] ;  /* 0x00016a00ff407b82 */ /* 0x000ea20000000a00 */
[-C--:B0-----:R-:W-:Y:S02]  /*3130*/  IMAD R4, R21, R60.reuse, RZ ;  /* 0x0000003c15047224 */ /* 0x081fe400078e02ff */
[----:B------:R-:W-:-:S04]  /*3140*/  IMAD.WIDE.U32 R54, R51, R60, R10 ;  /* 0x0000003c33367225 */ /* 0x000fc800078e000a */
[----:B------:R-:W-:Y:S02]  /*3150*/  IMAD R53, R51, R61, R4 ;  /* 0x0000003d33357224 */ /* 0x000fe400078e0204 */
[-C--:B-1----:R-:W-:Y:S02]  /*3160*/  IMAD R6, R7, R62.reuse, RZ ;  /* 0x0000003e07067224 */ /* 0x082fe400078e02ff */
[----:B------:R-:W-:Y:S02]  /*3170*/  IMAD.IADD R13, R55, 0x1, R53 ;  /* 0x00000001370d7824 */ /* 0x000fe400078e0235 */
[----:B------:R-:W-:Y:S02]  /*3180*/  IMAD.MOV.U32 R12, RZ, RZ, R54 ;  /* 0x000000ffff0c7224 */ /* 0x000fe400078e0036 */
[C---:B------:R-:W-:Y:S02]  /*3190*/  IMAD R57, R67.reuse, R63, R6 ;  /* 0x0000003f43397224 */ /* 0x040fe400078e0206 */
[----:B------:R-:W-:-:S04]  /*31a0*/  IMAD.WIDE.U32 R4, R67, R62, R12 ;  /* 0x0000003e43047225 */ /* 0x000fc800078e000c */
[----:B------:R-:W-:Y:S01]  /*31b0*/  IMAD.IADD R5, R5, 0x1, R57 ;  /* 0x0000000105057824 */ /* 0x000fe200078e0239 */
[----:B--2---:R-:W-:-:S04]  /*31c0*/  LEA R14, P0, R4, R64, 0x1 ;  /* 0x00000040040e7211 */ /* 0x004fc800078008ff */
[----:B------:R-:W-:-:S05]  /*31d0*/  LEA.HI.X R15, R4, R65, R5, 0x1, P0 ;  /* 0x00000041040f7211 */ /* 0x000fca00000f0c05 */
[----:B------:R0:W2:Y:S01]  /*31e0*/  @P2 LDG.E.LTC128B.U16 R9, desc[UR36][R14.64] ;  /* 0x000000240e092981 */ /* 0x0000a2000c1e1520 */
[----:B------:R-:W-:Y:S01]  /*31f0*/  IMAD.WIDE.U32 R4, R67, R62, R10 ;  /* 0x0000003e43047225 */ /* 0x000fe200078e000a */
[----:B------:R-:W-:Y:S03]  /*3200*/  BSSY B1, `(.L_x_36) ;  /* 0x0000013000017945 */ /* 0x000fe60003800000 */
[----:B------:R-:W-:Y:S02]  /*3210*/  IMAD.IADD R5, R57, 0x1, R5 ;  /* 0x0000000139057824 */ /* 0x000fe400078e0205 */
[----:B------:R-:W-:Y:S01]  /*3220*/  IMAD.WIDE.U32 R20, R51, R60, R4 ;  /* 0x0000003c33147225 */ /* 0x000fe200078e0004 */
[----:B0-----:R-:W-:-:S03]  /*3230*/  SHF.L.U64.HI R15, R62, 0x3, R63 ;  /* 0x000000033e0f7819 */ /* 0x001fc6000001023f */
[----:B------:R-:W-:Y:S01]  /*3240*/  IMAD.IADD R5, R53, 0x1, R21 ;  /* 0x0000000135057824 */ /* 0x000fe200078e0215 */
[----:B------:R-:W-:Y:S01]  /*3250*/  LEA R4, P4, R20, R64, 0x1 ;  /* 0x0000004014047211 */ /* 0x000fe200078808ff */
[----:B------:R-:W-:-:S03]  /*3260*/  IMAD.SHL.U32 R14, R62, 0x8, RZ ;  /* 0x000000083e0e7824 */ /* 0x000fc600078e00ff */
[----:B------:R-:W-:Y:S01]  /*3270*/  LEA.HI.X R5, R20, R65, R5, 0x1, P4 ;  /* 0x0000004114057211 */ /* 0x000fe200020f0c05 */
[----:B--2---:R-:W-:-:S05]  /*3280*/  HADD2.F32 R6, -RZ, R9.H0_H0 ;  /* 0x20000009ff067230 */ /* 0x004fca0000004100 */
[----:B------:R-:W-:Y:S01]  /*3290*/  FMUL R7, R6, R49 ;  /* 0x0000003106077220 */ /* 0x000fe20000400000 */
[----:B------:R-:W-:-:S03]  /*32a0*/  LEA R6, P0, R52, UR4, 0x1 ;  /* 0x0000000434067c11 */ /* 0x000fc6000f8008ff */
[----:B------:R-:W-:Y:S01]  /*32b0*/  FFMA R40, R40, R48, R7 ;  /* 0x0000003028287223 */ /* 0x000fe20000000007 */
[----:B------:R-:W-:Y:S02]  /*32c0*/  LEA.HI.X R7, R52, UR5, R69, 0x1, P0 ;  /* 0x0000000534077c11 */ /* 0x000fe400080f0c45 */
[----:B------:R-:W-:Y:S02]  /*32d0*/  ISETP.GT.AND P0, PT, R8, 0x1, PT ;  /* 0x000000010800780c */ /* 0x000fe40003f04270 */
[----:B------:R-:W-:Y:S02]  /*32e0*/  F2FP.F16.F32.PACK_AB R40, RZ, R40 ;  /* 0x00000028ff28723e */ /* 0x000fe400000000ff */
[----:B------:R-:W-:-:S03]  /*32f0*/  ISETP.GT.AND P3, PT, R3, RZ, P0 ;  /* 0x000000ff0300720c */ /* 0x000fc60000764270 */
[----:B------:R0:W-:Y:S10]  /*3300*/  @P2 STG.E.U16 desc[UR36][R6.64], R40 ;  /* 0x0000002806002986 */ /* 0x0001f4000c101524 */
[----:B------:R-:W-:Y:S05]  /*3310*/  @!P3 BRA `(.L_x_37) ;  /* 0x000000000004b947 */ /* 0x000fea0003800000 */
[----:B------:R1:W5:Y:S02]  /*3320*/  LDG.E.LTC128B.U16 R9, desc[UR36][R4.64+0x2] ;  /* 0x0000022404097981 */ /* 0x000364000c1e1520 */
.L_x_37:
[----:B------:R-:W-:Y:S05]  /*3330*/  BSYNC B1 ;  /* 0x0000000000017941 */ /* 0x000fea0003800000 */
.L_x_36:
[----:B-----5:R-:W-:Y:S01]  /*3340*/  HADD2.F32 R12, -RZ, R9.H0_H0 ;  /* 0x20000009ff0c7230 */ /* 0x020fe20000004100 */
[----:B------:R-:W-:Y:S01]  /*3350*/  ISETP.GT.AND P1, PT, R3, 0x8, P1 ;  /* 0x000000080300780c */ /* 0x000fe20000f24270 */
[----:B------:R-:W-:Y:S01]  /*3360*/  IMAD.WIDE.U32 R20, R67, R62, R14 ;  /* 0x0000003e43147225 */ /* 0x000fe200078e000e */
[----:B0-----:R-:W-:-:S03]  /*3370*/  PRMT R40, R9, 0x7610, R40 ;  /* 0x0000761009287816 */ /* 0x001fc60000000028 */
[----:B------:R-:W-:Y:S01]  /*3380*/  FMUL R12, R12, R49 ;  /* 0x000000310c0c7220 */ /* 0x000fe20000400000 */
[----:B------:R-:W-:Y:S01]  /*3390*/  IMAD.IADD R57, R57, 0x1, R21 ;  /* 0x0000000139397824 */ /* 0x000fe200078e0215 */
[----:B------:R-:W-:Y:S02]  /*33a0*/  IADD3 R54, P2, R54, R20, RZ ;  /* 0x0000001436367210 */ /* 0x000fe40007f5e0ff */
[----:B------:R-:W-:-:S03]  /*33b0*/  FFMA R12, R41, R48, R12 ;  /* 0x00000030290c7223 */ /* 0x000fc6000000000c */
[----:B------:R-:W-:Y:S01]  /*33c0*/  IMAD.X R13, R57, 0x1, R13, P2 ;  /* 0x00000001390d7824 */ /* 0x000fe200010e060d */
[C---:B------:R-:W-:Y:S02]  /*33d0*/  LEA R14, P2, R54.reuse, R64, 0x1 ;  /* 0x00000040360e7211 */ /* 0x040fe400078408ff */
[----:B------:R-:W-:Y:S02]  /*33e0*/  F2FP.F16.F32.PACK_AB R12, RZ, R12 ;  /* 0x0000000cff0c723e */ /* 0x000fe400000000ff */
[----:B------:R-:W-:Y:S02]  /*33f0*/  LEA.HI.X R15, R54, R65, R13, 0x1, P2 ;  /* 0x00000041360f7211 */ /* 0x000fe400010f0c0d */
[----:B------:R-:W-:-:S05]  /*3400*/  PRMT R21, R12, 0x7610, R21 ;  /* 0x000076100c157816 */ /* 0x000fca0000000015 */
[----:B------:R0:W-:Y:S04]  /*3410*/  @P3 STG.E.U16 desc[UR36][R6.64+0x2], R21 ;  /* 0x0000021506003986 */ /* 0x0001e8000c101524 */
[----:B------:R-:W2:Y:S01]  /*3420*/  @P1 LDG.E.LTC128B.U16 R40, desc[UR36][R14.64] ;  /* 0x000000240e281981 */ /* 0x000ea2000c1e1520 */
[----:B------:R-:W-:Y:S01]  /*3430*/  IADD3 R20, P2, R10, R20, RZ ;  /* 0x000000140a147210 */ /* 0x000fe20007f5e0ff */
[----:B------:R-:W-:Y:S01]  /*3440*/  BSSY B1, `(.L_x_38) ;  /* 0x0000011000017945 */ /* 0x000fe20003800000 */
[C---:B------:R-:W-:Y:S02]  /*3450*/  SHF.L.U64.HI R13, R58.reuse, 0x4, R59 ;  /* 0x000000043a0d7819 */ /* 0x040fe4000001023b */
[----:B------:R-:W-:Y:S01]  /*3460*/  ISETP.GT.AND P0, PT, R3, 0x8, P0 ;  /* 0x000000080300780c */ /* 0x000fe20000704270 */
[----:B0-----:R-:W-:Y:S01]  /*3470*/  IMAD.X R21, R11, 0x1, R57, P2 ;  /* 0x000000010b157824 */ /* 0x001fe200010e0639 */
[----:B------:R-:W-:Y:S01]  /*3480*/  LEA R12, P2, R58, R6, 0x4 ;  /* 0x000000063a0c7211 */ /* 0x000fe200078420ff */
[----:B------:R-:W-:-:S04]  /*3490*/  IMAD.WIDE.U32 R20, R51, R60, R20 ;  /* 0x0000003c33147225 */ /* 0x000fc800078e0014 */
[----:B------:R-:W-:Y:S02]  /*34a0*/  IMAD.X R13, R13, 0x1, R7, P2 ;  /* 0x000000010d0d7824 */ /* 0x000fe400010e0607 */
[----:B------:R-:W-:Y:S02]  /*34b0*/  IMAD.IADD R11, R53, 0x1, R21 ;  /* 0x00000001350b7824 */ /* 0x000fe400078e0215 */
[----:B--2---:R-:W-:-:S05]  /*34c0*/  HADD2.F32 R10, -RZ, R40.H0_H0 ;  /* 0x20000028ff0a7230 */ /* 0x004fca0000004100 */
[----:B------:R-:W-:Y:S01]  /*34d0*/  FMUL R9, R10, R49 ;  /* 0x000000310a097220 */ /* 0x000fe20000400000 */
[----:B------:R-:W-:-:S03]  /*34e0*/  LEA R10, P3, R20, R64, 0x1 ;  /* 0x00000040140a7211 */ /* 0x000fc600078608ff */
[----:B------:R-:W-:Y:S01]  /*34f0*/  FFMA R9, R42, R48, R9 ;  /* 0x000000302a097223 */ /* 0x000fe20000000009 */
[----:B------:R-:W-:-:S04]  /*3500*/  LEA.HI.X R11, R20, R65, R11, 0x1, P3 ;  /* 0x00000041140b7211 */ /* 0x000fc800018f0c0b */
[----:B------:R-:W-:-:S05]  /*3510*/  F2FP.F16.F32.PACK_AB R9, RZ, R9 ;  /* 0x00000009ff09723e */ /* 0x000fca00000000ff */
[----:B------:R0:W-:Y:S01]  /*3520*/  @P1 STG.E.U16 desc[UR36][R12.64], R9 ;  /* 0x000000090c001986 */ /* 0x0001e2000c101524 */
[----:B------:R-:W-:Y:S05]  /*3530*/  @!P0 BRA `(.L_x_39) ;  /* 0x0000000000048947 */ /* 0x000fea0003800000 */
[----:B------:R2:W5:Y:S02]  /*3540*/  LDG.E.LTC128B.U16 R40, desc[UR36][R10.64+0x2] ;  /* 0x000002240a287981 */ /* 0x000564000c1e1520 */
.L_x_39:
[----:B------:R-:W-:Y:S05]  /*3550*/  BSYNC B1 ;  /* 0x0000000000017941 */ /* 0x000fea0003800000 */
.L_x_38:
[----:B-----5:R-:W-:Y:S01]  /*3560*/  HADD2.F32 R14, -RZ, R40.H0_H0 ;  /* 0x20000028ff0e7230 */ /* 0x020fe20000004100 */
[----:B------:R-:W-:Y:S01]  /*3570*/  ISETP.GT.AND P1, PT, R8, 0x8, PT ;  /* 0x000000080800780c */ /* 0x000fe20003f24270 */
[----:B------:R-:W-:Y:S03]  /*3580*/  BSSY B1, `(.L_x_40) ;  /* 0x0000008000017945 */ /* 0x000fe60003800000 */
[----:B------:R-:W-:Y:S01]  /*3590*/  FMUL R14, R14, R49 ;  /* 0x000000310e0e7220 */ /* 0x000fe20000400000 */
[----:B------:R-:W-:-:S03]  /*35a0*/  ISETP.GT.AND P2, PT, R3, RZ, P1 ;  /* 0x000000ff0300720c */ /* 0x000fc60000f44270 */
[----:B------:R-:W-:-:S05]  /*35b0*/  FFMA R14, R43, R48, R14 ;  /* 0x000000302b0e7223 */ /* 0x000fca000000000e */
[----:B------:R-:W-:-:S05]  /*35c0*/  F2FP.F16.F32.PACK_AB R14, RZ, R14 ;  /* 0x0000000eff0e723e */ /* 0x000fca00000000ff */
[----:B------:R3:W-:Y:S01]  /*35d0*/  @P0 STG.E.U16 desc[UR36][R12.64+0x2], R14 ;  /* 0x0000020e0c000986 */ /* 0x0007e2000c101524 */
[----:B------:R-:W-:Y:S05]  /*35e0*/  @!P2 BRA `(.L_x_41) ;  /* 0x000000000004a947 */ /* 0x000fea0003800000 */
[----:B------:R4:W5:Y:S02]  /*35f0*/  LDG.E.LTC128B.U16 R40, desc[UR36][R4.64+0x10] ;  /* 0x0000102404287981 */ /* 0x000964000c1e1520 */
.L_x_41:
[----:B------:R-:W-:Y:S05]  /*3600*/  BSYNC B1 ;  /* 0x0000000000017941 */ /* 0x000fea0003800000 */
.L_x_40:
[----:B---3-5:R-:W-:Y:S01]  /*3610*/  HADD2.F32 R14, -RZ, R40.H0_H0 ;  /* 0x20000028ff0e7230 */ /* 0x028fe20000004100 */
[----:B------:R-:W-:Y:S01]  /*3620*/  ISETP.GT.AND P0, PT, R8, 0x9, PT ;  /* 0x000000090800780c */ /* 0x000fe20003f04270 */
[----:B------:R-:W-:Y:S03]  /*3630*/  BSSY B1, `(.L_x_42) ;  /* 0x0000008000017945 */ /* 0x000fe60003800000 */
[----:B0-----:R-:W-:Y:S01]  /*3640*/  FMUL R9, R14, R49 ;  /* 0x000000310e097220 */ /* 0x001fe20000400000 */
[----:B------:R-:W-:-:S03]  /*3650*/  ISETP.GT.AND P3, PT, R3, RZ, P0 ;  /* 0x000000ff0300720c */ /* 0x000fc60000764270 */
[----:B------:R-:W-:-:S05]  /*3660*/  FFMA R9, R44, R48, R9 ;  /* 0x000000302c097223 */ /* 0x000fca0000000009 */
[----:B------:R-:W-:-:S05]  /*3670*/  F2FP.F16.F32.PACK_AB R9, RZ, R9 ;  /* 0x00000009ff09723e */ /* 0x000fca00000000ff */
[----:B------:R0:W-:Y:S01]  /*3680*/  @P2 STG.E.U16 desc[UR36][R6.64+0x10], R9 ;  /* 0x0000100906002986 */ /* 0x0001e2000c101524 */
[----:B------:R-:W-:Y:S05]  /*3690*/  @!P3 BRA `(.L_x_43) ;  /* 0x000000000004b947 */ /* 0x000fea0003800000 */
[----:B------:R3:W5:Y:S02]  /*36a0*/  LDG.E.LTC128B.U16 R40, desc[UR36][R4.64+0x12] ;  /* 0x0000122404287981 */ /* 0x000764000c1e1520 */
.L_x_43:
[----:B------:R-:W-:Y:S05]  /*36b0*/  BSYNC B1 ;  /* 0x0000000000017941 */ /* 0x000fea0003800000 */
.L_x_42:
[----:B-----5:R-:W-:Y:S01]  /*36c0*/  HADD2.F32 R14, -RZ, R40.H0_H0 ;  /* 0x20000028ff0e7230 */ /* 0x020fe20000004100 */
[----:B------:R-:W-:Y:S01]  /*36d0*/  ISETP.GT.AND P1, PT, R3, 0x8, P1 ;  /* 0x000000080300780c */ /* 0x000fe20000f24270 */
[----:B------:R-:W-:Y:S03]  /*36e0*/  BSSY B1, `(.L_x_44) ;  /* 0x0000007000017945 */ /* 0x000fe60003800000 */
[----:B------:R-:W-:-:S04]  /*36f0*/  FMUL R14, R14, R49 ;  /* 0x000000310e0e7220 */ /* 0x000fc80000400000 */
[----:B------:R-:W-:-:S05]  /*3700*/  FFMA R14, R45, R48, R14 ;  /* 0x000000302d0e7223 */ /* 0x000fca000000000e */
[----:B------:R-:W-:-:S05]  /*3710*/  F2FP.F16.F32.PACK_AB R14, RZ, R14 ;  /* 0x0000000eff0e723e */ /* 0x000fca00000000ff */
[----:B------:R0:W-:Y:S01]  /*3720*/  @P3 STG.E.U16 desc[UR36][R6.64+0x12], R14 ;  /* 0x0000120e06003986 */ /* 0x0001e2000c101524 */
[----:B------:R-:W-:Y:S05]  /*3730*/  @!P1 BRA `(.L_x_45) ;  /* 0x0000000000049947 */ /* 0x000fea0003800000 */
[----:B------:R0:W5:Y:S02]  /*3740*/  LDG.E.LTC128B.U16 R40, desc[UR36][R10.64+0x10] ;  /* 0x000010240a287981 */ /* 0x000164000c1e1520 */
.L_x_45:
[----:B------:R-:W-:Y:S05]  /*3750*/  BSYNC B1 ;  /* 0x0000000000017941 */ /* 0x000fea0003800000 */
.L_x_44:
[----:B0----5:R-:W-:Y:S01]  /*3760*/  HADD2.F32 R14, -RZ, R40.H0_H0 ;  /* 0x20000028ff0e7230 */ /* 0x021fe20000004100 */
        /* <DEDUP_REMOVED lines=8> */
.L_x_47:
[----:B------:R-:W-:Y:S05]  /*37f0*/  BSYNC B1 ;  /* 0x0000000000017941 */ /* 0x000fea0003800000 */
.L_x_46:
        /* <DEDUP_REMOVED lines=10> */
.L_x_49:
[----:B------:R-:W-:Y:S05]  /*38a0*/  BSYNC B1 ;  /* 0x0000000000017941 */ /* 0x000fea0003800000 */
.L_x_48:
[----:B0----5:R-:W-:Y:S01]  /*38b0*/  HADD2.F32 R14, -RZ, R40.H0_H0 ;  /* 0x20000028ff0e7230 */ /* 0x021fe20000004100 */
        /* <DEDUP_REMOVED lines=9> */
.L_x_51:
[----:B------:R-:W-:Y:S05]  /*3950*/  BSYNC B1 ;  /* 0x0000000000017941 */ /* 0x000fea0003800000 */
.L_x_50:
        /* <DEDUP_REMOVED lines=9> */
.L_x_53:
[----:B------:R-:W-:Y:S05]  /*39f0*/  BSYNC B1 ;  /* 0x0000000000017941 */ /* 0x000fea0003800000 */
.L_x_52:
        /* <DEDUP_REMOVED lines=9> */
.L_x_55:
[----:B------:R-:W-:Y:S05]  /*3a90*/  BSYNC B1 ;  /* 0x0000000000017941 */ /* 0x000fea0003800000 */
.L_x_54:
        /* <DEDUP_REMOVED lines=10> */
.L_x_57:
[----:B------:R-:W-:Y:S05]  /*3b40*/  BSYNC B1 ;  /* 0x0000000000017941 */ /* 0x000fea0003800000 */
.L_x_56:
        /* <DEDUP_REMOVED lines=10> */
.L_x_59:
[----:B------:R-:W-:Y:S05]  /*3bf0*/  BSYNC B1 ;  /* 0x0000000000017941 */ /* 0x000fea0003800000 */
.L_x_58:
        /* <DEDUP_REMOVED lines=9> */
.L_x_61:
[----:B------:R-:W-:Y:S05]  /*3c90*/  BSYNC B1 ;  /* 0x0000000000017941 */ /* 0x000fea0003800000 */
.L_x_60:
        /* <DEDUP_REMOVED lines=9> */
.L_x_63:
[----:B------:R-:W-:Y:S05]  /*3d30*/  BSYNC B1 ;  /* 0x0000000000017941 */ /* 0x000fea0003800000 */
.L_x_62:
        /* <DEDUP_REMOVED lines=10> */
.L_x_65:
[----:B------:R-:W-:Y:S05]  /*3de0*/  BSYNC B1 ;  /* 0x0000000000017941 */ /* 0x000fea0003800000 */
.L_x_64:
        /* <DEDUP_REMOVED lines=10> */
.L_x_67:
[----:B------:R-:W-:Y:S05]  /*3e90*/  BSYNC B1 ;  /* 0x0000000000017941 */ /* 0x000fea0003800000 */
.L_x_66:
        /* <DEDUP_REMOVED lines=9> */
.L_x_69:
[----:B------:R-:W-:Y:S05]  /*3f30*/  BSYNC B1 ;  /* 0x0000000000017941 */ /* 0x000fea0003800000 */
.L_x_68:
        /* <DEDUP_REMOVED lines=9> */
.L_x_71:
[----:B------:R-:W-:Y:S05]  /*3fd0*/  BSYNC B1 ;  /* 0x0000000000017941 */ /* 0x000fea0003800000 */
.L_x_70:
        /* <DEDUP_REMOVED lines=10> */
.L_x_73:
[----:B------:R-:W-:Y:S05]  /*4080*/  BSYNC B1 ;  /* 0x0000000000017941 */ /* 0x000fea0003800000 */
.L_x_72:
        /* <DEDUP_REMOVED lines=10> */
.L_x_75:
[----:B------:R-:W-:Y:S05]  /*4130*/  BSYNC B1 ;  /* 0x0000000000017941 */ /* 0x000fea0003800000 */
.L_x_74:
[----:B01-345:R-:W-:Y:S01]  /*4140*/  HADD2.F32 R4, -RZ, R40.H0_H0 ;  /* 0x20000028ff047230 */ /* 0x03bfe20000004100 */
        /* <DEDUP_REMOVED lines=8> */
.L_x_77:
[----:B------:R-:W-:Y:S05]  /*41d0*/  BSYNC B1 ;  /* 0x0000000000017941 */ /* 0x000fea0003800000 */
.L_x_76:
[----:B0----5:R-:W-:Y:S01]  /*41e0*/  HADD2.F32 R4, -RZ, R40.H0_H0 ;  /* 0x20000028ff047230 */ /* 0x021fe20000004100 */
[----:B------:R-:W-:Y:S01]  /*41f0*/  ISETP.GT.AND P0, PT, R3, 0x8, P0 ;  /* 0x000000080300780c */ /* 0x000fe20000704270 */
[----:B------:R-:W-:Y:S03]  /*4200*/  BSSY B1, `(.L_x_78) ;  /* 0x000000a000017945 */ /* 0x000fe60003800000 */
[----:B------:R-:W-:Y:S01]  /*4210*/  FMUL R5, R4, R49 ;  /* 0x0000003104057220 */ /* 0x000fe20000400000 */
[----:B------:R-:W-:-:S03]  /*4220*/  @P1 IMAD.MOV.U32 R4, RZ, RZ, R12 ;  /* 0x000000ffff041224 */ /* 0x000fc600078e000c */
[----:B------:R-:W-:-:S05]  /*4230*/  FFMA R5, R30, R48, R5 ;  /* 0x000000301e057223 */ /* 0x000fca0000000005 */
[----:B------:R-:W-:-:S04]  /*4240*/  F2FP.F16.F32.PACK_AB R5, RZ, R5 ;  /* 0x00000005ff05723e */ /* 0x000fc800000000ff */
[----:B------:R-:W-:Y:S01]  /*4250*/  PRMT R6, R5, 0x7610, R6 ;  /* 0x0000761005067816 */ /* 0x000fe20000000006 */
[----:B------:R-:W-:-:S05]  /*4260*/  @P1 IMAD.MOV.U32 R5, RZ, RZ, R13 ;  /* 0x000000ffff051224 */ /* 0x000fca00078e000d */
[----:B------:R0:W-:Y:S01]  /*4270*/  @P1 STG.E.U16 desc[UR36][R4.64+0x50], R6 ;  /* 0x0000500604001986 */ /* 0x0001e2000c101524 */
[----:B------:R-:W-:Y:S05]  /*4280*/  @!P0 BRA `(.L_x_79) ;  /* 0x0000000000048947 */ /* 0x000fea0003800000 */
[----:B------:R3:W5:Y:S02]  /*4290*/  LDG.E.LTC128B.U16 R40, desc[UR36][R10.64+0x52] ;  /* 0x000052240a287981 */ /* 0x000764000c1e1520 */
.L_x_79:
[----:B------:R-:W-:Y:S05]  /*42a0*/  BSYNC B1 ;  /* 0x0000000000017941 */ /* 0x000fea0003800000 */
.L_x_78:
[----:B------:R-:W-:Y:S05]  /*42b0*/  @!P0 BRA `(.L_x_80) ;  /* 0x0000000400e08947 */ /* 0x000fea0003800000 */
[----:B-----5:R-:W-:-:S05]  /*42c0*/  HADD2.F32 R40, -RZ, R40.H0_H0 ;  /* 0x20000028ff287230 */ /* 0x020fca0000004100 */
[----:B------:R-:W-:-:S04]  /*42d0*/  FMUL R40, R40, R49 ;  /* 0x0000003128287220 */ /* 0x000fc80000400000 */
[----:B------:R-:W-:-:S05]  /*42e0*/  FFMA R40, R31, R48, R40 ;  /* 0x000000301f287223 */ /* 0x000fca0000000028 */
[----:B------:R-:W-:-:S05]  /*42f0*/  F2FP.F16.F32.PACK_AB R40, RZ, R40 ;  /* 0x00000028ff28723e */ /* 0x000fca00000000ff */
[----:B------:R4:W-:Y:S01]  /*4300*/  STG.E.U16 desc[UR36][R12.64+0x52], R40 ;  /* 0x000052280c007986 */ /* 0x0009e2000c101524 */
[----:B------:R-:W-:Y:S05]  /*4310*/  BRA `(.L_x_80) ;  /* 0x0000000400c87947 */ /* 0x000fea0003800000 */
.L_x_35:
[----:B------:R-:W-:Y:S01]  /*4320*/  ULDC.64 UR4, c[0x0][0x5c0] ;  /* 0x0001700000047ab9 */ /* 0x000fe20000000a00 */
[----:B------:R-:W-:Y:S01]  /*4330*/  ISETP.GT.AND P3, PT, R8, 0x1, PT ;  /* 0x000000010800780c */ /* 0x000fe20003f64270 */
[-C--:B------:R-:W-:Y:S01]  /*4340*/  FMUL R40, R40, R48.reuse ;  /* 0x0000003028287220 */ /* 0x080fe20000400000 */
[----:B------:R-:W-:Y:S01]  /*4350*/  LEA R4, P0, R52, UR4, 0x1 ;  /* 0x0000000434047c11 */ /* 0x000fe2000f8008ff */
[-C--:B------:R-:W-:Y:S01]  /*4360*/  FMUL R41, R41, R48.reuse ;  /* 0x0000003029297220 */ /* 0x080fe20000400000 */
[----:B------:R-:W-:Y:S01]  /*4370*/  ISETP.GT.AND P1, PT, R3, 0x8, P1 ;  /* 0x000000080300780c */ /* 0x000fe20000f24270 */
[-C--:B------:R-:W-:Y:S01]  /*4380*/  FMUL R42, R42, R48.reuse ;  /* 0x000000302a2a7220 */ /* 0x080fe20000400000 */
[----:B------:R-:W-:Y:S01]  /*4390*/  LEA.HI.X R5, R52, UR5, R69, 0x1, P0 ;  /* 0x0000000534057c11 */ /* 0x000fe200080f0c45 */
[-C--:B------:R-:W-:Y:S01]  /*43a0*/  FMUL R43, R43, R48.reuse ;  /* 0x000000302b2b7220 */ /* 0x080fe20000400000 */
[----:B------:R-:W-:Y:S01]  /*43b0*/  ISETP.GT.AND P0, PT, R3, RZ, P3 ;  /* 0x000000ff0300720c */ /* 0x000fe20001f04270 */
[----:B------:R-:W-:Y:S01]  /*43c0*/  FMUL R44, R44, R48 ;  /* 0x000000302c2c7220 */ /* 0x000fe20000400000 */
[----:B------:R-:W-:Y:S01]  /*43d0*/  F2FP.F16.F32.PACK_AB R40, RZ, R40 ;  /* 0x00000028ff28723e */ /* 0x000fe200000000ff */
[-C--:B------:R-:W-:Y:S01]  /*43e0*/  FMUL R45, R45, R48.reuse ;  /* 0x000000302d2d7220 */ /* 0x080fe20000400000 */
[----:B------:R-:W-:Y:S01]  /*43f0*/  F2FP.F16.F32.PACK_AB R41, RZ, R41 ;  /* 0x00000029ff29723e */ /* 0x000fe200000000ff */
[-C--:B------:R-:W-:Y:S01]  /*4400*/  FMUL R46, R46, R48.reuse ;  /* 0x000000302e2e7220 */ /* 0x080fe20000400000 */
[----:B------:R-:W-:Y:S01]  /*4410*/  ISETP.GT.AND P3, PT, R3, 0x8, P3 ;  /* 0x000000080300780c */ /* 0x000fe20001f64270 */
[----:B------:R-:W-:Y:S01]  /*4420*/  @P2 STG.E.U16 desc[UR36][R4.64], R40 ;  /* 0x0000002804002986 */ /* 0x000fe2000c101524 */
[----:B------:R-:W-:Y:S01]  /*4430*/  ISETP.GT.AND P2, PT, R8, 0x8, PT ;  /* 0x000000080800780c */ /* 0x000fe20003f44270 */
[-C--:B------:R-:W-:Y:S01]  /*4440*/  FMUL R47, R47, R48.reuse ;  /* 0x000000302f2f7220 */ /* 0x080fe20000400000 */
[----:B------:R-:W-:Y:S01]  /*4450*/  SHF.L.U64.HI R59, R58, 0x4, R59 ;  /* 0x000000043a3b7819 */ /* 0x000fe2000001023b */
[----:B------:R-:W-:Y:S01]  /*4460*/  FMUL R32, R32, R48 ;  /* 0x0000003020207220 */ /* 0x000fe20000400000 */
[----:B------:R-:W-:Y:S01]  /*4470*/  LEA R6, P4, R58, R4, 0x4 ;  /* 0x000000043a067211 */ /* 0x000fe200078820ff */
[----:B------:R-:W-:Y:S01]  /*4480*/  @P0 STG.E.U16 desc[UR36][R4.64+0x2], R41 ;  /* 0x0000022904000986 */ /* 0x000fe2000c101524 */
[----:B------:R-:W-:Y:S01]  /*4490*/  ISETP.GT.AND P5, PT, R3, RZ, P2 ;  /* 0x000000ff0300720c */ /* 0x000fe200017a4270 */
[----:B------:R-:W-:Y:S01]  /*44a0*/  FMUL R33, R33, R48 ;  /* 0x0000003021217220 */ /* 0x000fe20000400000 */
[----:B------:R-:W-:Y:S01]  /*44b0*/  ISETP.GT.AND P0, PT, R8, 0x9, PT ;  /* 0x000000090800780c */ /* 0x000fe20003f04270 */
[----:B------:R-:W-:Y:S01]  /*44c0*/  IMAD.X R7, R59, 0x1, R5, P4 ;  /* 0x000000013b077824 */ /* 0x000fe200020e0605 */
[----:B------:R-:W-:Y:S01]  /*44d0*/  F2FP.F16.F32.PACK_AB R42, RZ, R42 ;  /* 0x0000002aff2a723e */ /* 0x000fe200000000ff */
[-C--:B------:R-:W-:Y:S01]  /*44e0*/  FMUL R34, R34, R48.reuse ;  /* 0x0000003022227220 */ /* 0x080fe20000400000 */
[----:B------:R-:W-:Y:S01]  /*44f0*/  F2FP.F16.F32.PACK_AB R43, RZ, R43 ;  /* 0x0000002bff2b723e */ /* 0x000fe200000000ff */
[----:B------:R-:W-:Y:S01]  /*4500*/  FMUL R35, R35, R48 ;  /* 0x0000003023237220 */ /* 0x000fe20000400000 */
[C---:B------:R-:W-:Y:S01]  /*4510*/  ISETP.GT.AND P4, PT, R3.reuse, RZ, P0 ;  /* 0x000000ff0300720c */ /* 0x040fe20000784270 */
[----:B------:R-:W-:Y:S01]  /*4520*/  @P1 STG.E.U16 desc[UR36][R6.64], R42 ;  /* 0x0000002a06001986 */ /* 0x000fe2000c101524 */
[----:B------:R-:W-:Y:S01]  /*4530*/  F2FP.F16.F32.PACK_AB R44, RZ, R44 ;  /* 0x0000002cff2c723e */ /* 0x000fe200000000ff */
[-C--:B------:R-:W-:Y:S01]  /*4540*/  FMUL R36, R36, R48.reuse ;  /* 0x0000003024247220 */ /* 0x080fe20000400000 */
[----:B------:R-:W-:Y:S01]  /*4550*/  ISETP.GT.AND P2, PT, R3, 0x8, P2 ;  /* 0x000000080300780c */ /* 0x000fe20001744270 */
[----:B------:R-:W-:Y:S01]  /*4560*/  @P3 STG.E.U16 desc[UR36][R6.64+0x2], R43 ;  /* 0x0000022b06003986 */ /* 0x000fe2000c101524 */
[----:B------:R-:W-:Y:S01]  /*4570*/  ISETP.GT.AND P3, PT, R8, 0x10, PT ;  /* 0x000000100800780c */ /* 0x000fe20003f64270 */
[-C--:B------:R-:W-:Y:S01]  /*4580*/  FMUL R37, R37, R48.reuse ;  /* 0x0000003025257220 */ /* 0x080fe20000400000 */
[----:B------:R-:W-:Y:S01]  /*4590*/  F2FP.F16.F32.PACK_AB R45, RZ, R45 ;  /* 0x0000002dff2d723e */ /* 0x000fe200000000ff */
[----:B------:R-:W-:Y:S01]  /*45a0*/  @P5 STG.E.U16 desc[UR36][R4.64+0x10], R44 ;  /* 0x0000102c04005986 */ /* 0x000fe2000c101524 */
[C---:B------:R-:W-:Y:S01]  /*45b0*/  ISETP.GT.AND P0, PT, R3.reuse, 0x8, P0 ;  /* 0x000000080300780c */ /* 0x040fe20000704270 */
[-C--:B------:R-:W-:Y:S01]  /*45c0*/  FMUL R38, R38, R48.reuse ;  /* 0x0000003026267220 */ /* 0x080fe20000400000 */
[----:B------:R-:W-:Y:S01]  /*45d0*/  ISETP.GT.AND P5, PT, R3, RZ, P3 ;  /* 0x000000ff0300720c */ /* 0x000fe20001fa4270 */
[----:B------:R-:W-:Y:S01]  /*45e0*/  @P4 STG.E.U16 desc[UR36][R4.64+0x12], R45 ;  /* 0x0000122d04004986 */ /* 0x000fe2000c101524 */
[----:B------:R-:W-:Y:S01]  /*45f0*/  ISETP.GT.AND P1, PT, R8, 0x11, PT ;  /* 0x000000110800780c */ /* 0x000fe20003f24270 */
[----:B------:R-:W-:Y:S01]  /*4600*/  FMUL R39, R39, R48 ;  /* 0x0000003027277220 */ /* 0x000fe20000400000 */
[----:B------:R-:W-:Y:S01]  /*4610*/  F2FP.F16.F32.PACK_AB R46, RZ, R46 ;  /* 0x0000002eff2e723e */ /* 0x000fe200000000ff */
[-C--:B------:R-:W-:Y:S01]  /*4620*/  FMUL R24, R24, R48.reuse ;  /* 0x0000003018187220 */ /* 0x080fe20000400000 */
[----:B------:R-:W-:Y:S01]  /*4630*/  ISETP.GT.AND P4, PT, R3, RZ, P1 ;  /* 0x000000ff0300720c */ /* 0x000fe20000f84270 */
[----:B------:R-:W-:Y:S01]  /*4640*/  FMUL R25, R25, R48 ;  /* 0x0000003019197220 */ /* 0x000fe20000400000 */
[----:B------:R-:W-:Y:S01]  /*4650*/  F2FP.F16.F32.PACK_AB R47, RZ, R47 ;  /* 0x0000002fff2f723e */ /* 0x000fe200000000ff */
[----:B------:R-:W-:Y:S01]  /*4660*/  @P2 STG.E.U16 desc[UR36][R6.64+0x10], R46 ;  /* 0x0000102e06002986 */ /* 0x000fe2000c101524 */
[----:B------:R-:W-:Y:S01]  /*4670*/  F2FP.F16.F32.PACK_AB R32, RZ, R32 ;  /* 0x00000020ff20723e */ /* 0x000fe200000000ff */
[-C--:B------:R-:W-:Y:S01]  /*4680*/  FMUL R26, R26, R48.reuse ;  /* 0x000000301a1a7220 */ /* 0x080fe20000400000 */
[----:B------:R-:W-:Y:S01]  /*4690*/  F2FP.F16.F32.PACK_AB R33, RZ, R33 ;  /* 0x00000021ff21723e */ /* 0x000fe200000000ff */
[----:B------:R-:W-:Y:S01]  /*46a0*/  @P0 STG.E.U16 desc[UR36][R6.64+0x12], R47 ;  /* 0x0000122f06000986 */ /* 0x000fe2000c101524 */
[----:B------:R-:W-:Y:S01]  /*46b0*/  ISETP.GT.AND P0, PT, R3, 0x8, P3 ;  /* 0x000000080300780c */ /* 0x000fe20001f04270 */
[----:B------:R-:W-:Y:S01]  /*46c0*/  FMUL R27, R27, R48 ;  /* 0x000000301b1b7220 */ /* 0x000fe20000400000 */
[----:B------:R-:W-:Y:S01]  /*46d0*/  F2FP.F16.F32.PACK_AB R34, RZ, R34 ;  /* 0x00000022ff22723e */ /* 0x000fe200000000ff */
[----:B------:R-:W-:Y:S01]  /*46e0*/  @P5 STG.E.U16 desc[UR36][R4.64+0x20], R32 ;  /* 0x0000202004005986 */ /* 0x000fe2000c101524 */
[----:B------:R-:W-:Y:S01]  /*46f0*/  ISETP.GT.AND P5, PT, R3, 0x8, P1 ;  /* 0x000000080300780c */ /* 0x000fe20000fa4270 */
[-C--:B------:R-:W-:Y:S01]  /*4700*/  FMUL R28, R28, R48.reuse ;  /* 0x000000301c1c7220 */ /* 0x080fe20000400000 */
[C---:B------:R-:W-:Y:S01]  /*4710*/  ISETP.GT.AND P1, PT, R8.reuse, 0x19, PT ;  /* 0x000000190800780c */ /* 0x040fe20003f24270 */
[----:B------:R-:W-:Y:S01]  /*4720*/  @P4 STG.E.U16 desc[UR36][R4.64+0x22], R33 ;  /* 0x0000222104004986 */ /* 0x000fe2000c101524 */
[----:B------:R-:W-:Y:S01]  /*4730*/  ISETP.GT.AND P4, PT, R8, 0x18, PT ;  /* 0x000000180800780c */ /* 0x000fe20003f84270 */
[-C--:B------:R-:W-:Y:S01]  /*4740*/  FMUL R29, R29, R48.reuse ;  /* 0x000000301d1d7220 */ /* 0x080fe20000400000 */
[----:B------:R-:W-:Y:S01]  /*4750*/  F2FP.F16.F32.PACK_AB R35, RZ, R35 ;  /* 0x00000023ff23723e */ /* 0x000fe200000000ff */
[-C--:B------:R-:W-:Y:S01]  /*4760*/  FMUL R30, R30, R48.reuse ;  /* 0x000000301e1e7220 */ /* 0x080fe20000400000 */
[C---:B------:R-:W-:Y:S01]  /*4770*/  ISETP.GT.AND P2, PT, R3.reuse, RZ, P4 ;  /* 0x000000ff0300720c */ /* 0x040fe20002744270 */
[----:B------:R-:W-:Y:S01]  /*4780*/  @P0 STG.E.U16 desc[UR36][R6.64+0x20], R34 ;  /* 0x0000202206000986 */ /* 0x000fe2000c101524 */
[----:B------:R-:W-:Y:S01]  /*4790*/  ISETP.GT.AND P3, PT, R3, RZ, P1 ;  /* 0x000000ff0300720c */ /* 0x000fe20000f64270 */
[----:B------:R-:W-:Y:S01]  /*47a0*/  FMUL R31, R31, R48 ;  /* 0x000000301f1f7220 */ /* 0x000fe20000400000 */
[C---:B------:R-:W-:Y:S01]  /*47b0*/  ISETP.GT.AND P4, PT, R3.reuse, 0x8, P4 ;  /* 0x000000080300780c */ /* 0x040fe20002784270 */
[----:B------:R-:W-:Y:S01]  /*47c0*/  @P5 STG.E.U16 desc[UR36][R6.64+0x22], R35 ;  /* 0x0000222306005986 */ /* 0x000fe2000c101524 */
[----:B------:R-:W-:-:S02]  /*47d0*/  ISETP.GT.AND P5, PT, R3, 0x8, P1 ;  /* 0x000000080300780c */ /* 0x000fc40000fa4270 */
[----:B------:R-:W-:Y:S02]  /*47e0*/  F2FP.F16.F32.PACK_AB R36, RZ, R36 ;  /* 0x00000024ff24723e */ /* 0x000fe400000000ff */
[----:B------:R-:W-:Y:S02]  /*47f0*/  F2FP.F16.F32.PACK_AB R37, RZ, R37 ;  /* 0x00000025ff25723e */ /* 0x000fe400000000ff */
[----:B------:R-:W-:Y:S01]  /*4800*/  F2FP.F16.F32.PACK_AB R38, RZ, R38 ;  /* 0x00000026ff26723e */ /* 0x000fe200000000ff */
[----:B------:R-:W-:Y:S01]  /*4810*/  @P2 STG.E.U16 desc[UR36][R4.64+0x30], R36 ;  /* 0x0000302404002986 */ /* 0x000fe2000c101524 */
[----:B------:R-:W-:Y:S02]  /*4820*/  F2FP.F16.F32.PACK_AB R39, RZ, R39 ;  /* 0x00000027ff27723e */ /* 0x000fe400000000ff */
[C---:B------:R-:W-:Y:S01]  /*4830*/  ISETP.GT.AND P2, PT, R8.reuse, 0x21, PT ;  /* 0x000000210800780c */ /* 0x040fe20003f44270 */
[----:B------:R-:W-:Y:S01]  /*4840*/  @P3 STG.E.U16 desc[UR36][R4.64+0x32], R37 ;  /* 0x0000322504003986 */ /* 0x000fe2000c101524 */
[----:B------:R-:W-:-:S02]  /*4850*/  ISETP.GT.AND P3, PT, R8, 0x20, PT ;  /* 0x000000200800780c */ /* 0x000fc40003f64270 */
[----:B------:R-:W-:Y:S01]  /*4860*/  F2FP.F16.F32.PACK_AB R24, RZ, R24 ;  /* 0x00000018ff18723e */ /* 0x000fe200000000ff */
[----:B------:R-:W-:Y:S01]  /*4870*/  @P4 STG.E.U16 desc[UR36][R6.64+0x30], R38 ;  /* 0x0000302606004986 */ /* 0x000fe2000c101524 */
[C---:B------:R-:W-:Y:S02]  /*4880*/  ISETP.GT.AND P4, PT, R3.reuse, RZ, P2 ;  /* 0x000000ff0300720c */ /* 0x040fe40001784270 */
[----:B------:R-:W-:Y:S01]  /*4890*/  F2FP.F16.F32.PACK_AB R25, RZ, R25 ;  /* 0x00000019ff19723e */ /* 0x000fe200000000ff */
[----:B------:R-:W-:Y:S01]  /*48a0*/  @P5 STG.E.U16 desc[UR36][R6.64+0x32], R39 ;  /* 0x0000322706005986 */ /* 0x000fe2000c101524 */
[----:B------:R-:W-:Y:S02]  /*48b0*/  ISETP.GT.AND P5, PT, R3, RZ, P3 ;  /* 0x000000ff0300720c */ /* 0x000fe40001fa4270 */
[C---:B------:R-:W-:Y:S02]  /*48c0*/  ISETP.GT.AND P1, PT, R8.reuse, 0x28, PT ;  /* 0x000000280800780c */ /* 0x040fe40003f24270 */
[----:B------:R-:W-:-:S02]  /*48d0*/  ISETP.GT.AND P0, PT, R8, 0x29, PT ;  /* 0x000000290800780c */ /* 0x000fc40003f04270 */
[C---:B------:R-:W-:Y:S02]  /*48e0*/  ISETP.GT.AND P3, PT, R3.reuse, 0x8, P3 ;  /* 0x000000080300780c */ /* 0x040fe40001f64270 */
[C---:B------:R-:W-:Y:S02]  /*48f0*/  ISETP.GT.AND P2, PT, R3.reuse, 0x8, P2 ;  /* 0x000000080300780c */ /* 0x040fe40001744270 */
[----:B------:R-:W-:Y:S02]  /*4900*/  F2FP.F16.F32.PACK_AB R26, RZ, R26 ;  /* 0x0000001aff1a723e */ /* 0x000fe400000000ff */
[----:B------:R-:W-:Y:S01]  /*4910*/  F2FP.F16.F32.PACK_AB R27, RZ, R27 ;  /* 0x0000001bff1b723e */ /* 0x000fe200000000ff */
[----:B------:R-:W-:Y:S01]  /*4920*/  @P5 STG.E.U16 desc[UR36][R4.64+0x40], R24 ;  /* 0x0000401804005986 */ /* 0x000fe2000c101524 */
[C---:B------:R-:W-:Y:S02]  /*4930*/  ISETP.GT.AND P5, PT, R3.reuse, RZ, P0 ;  /* 0x000000ff0300720c */ /* 0x040fe400007a4270 */
[C---:B------:R-:W-:Y:S01]  /*4940*/  ISETP.GT.AND P0, PT, R3.reuse, 0x8, P0 ;  /* 0x000000080300780c */ /* 0x040fe20000704270 */
[----:B------:R-:W-:Y:S01]  /*4950*/  @P4 STG.E.U16 desc[UR36][R4.64+0x42], R25 ;  /* 0x0000421904004986 */ /* 0x000fe2000c101524 */
[----:B------:R-:W-:-:S02]  /*4960*/  ISETP.GT.AND P4, PT, R3, RZ, P1 ;  /* 0x000000ff0300720c */ /* 0x000fc40000f84270 */
[----:B------:R-:W-:Y:S01]  /*4970*/  ISETP.GT.AND P1, PT, R3, 0x8, P1 ;  /* 0x000000080300780c */ /* 0x000fe20000f24270 */
[----:B------:R-:W-:Y:S01]  /*4980*/  @P3 STG.E.U16 desc[UR36][R6.64+0x40], R26 ;  /* 0x0000401a06003986 */ /* 0x000fe2000c101524 */
[----:B------:R-:W-:Y:S02]  /*4990*/  F2FP.F16.F32.PACK_AB R28, RZ, R28 ;  /* 0x0000001cff1c723e */ /* 0x000fe400000000ff */
[----:B------:R-:W-:Y:S01]  /*49a0*/  F2FP.F16.F32.PACK_AB R29, RZ, R29 ;  /* 0x0000001dff1d723e */ /* 0x000fe200000000ff */
[----:B------:R-:W-:Y:S01]  /*49b0*/  @P2 STG.E.U16 desc[UR36][R6.64+0x42], R27 ;  /* 0x0000421b06002986 */ /* 0x000fe2000c101524 */
[----:B------:R-:W-:Y:S02]  /*49c0*/  F2FP.F16.F32.PACK_AB R30, RZ, R30 ;  /* 0x0000001eff1e723e */ /* 0x000fe400000000ff */
[----:B------:R-:W-:-:S03]  /*49d0*/  F2FP.F16.F32.PACK_AB R31, RZ, R31 ;  /* 0x0000001fff1f723e */ /* 0x000fc600000000ff */
[----:B------:R-:W-:Y:S04]  /*49e0*/  @P4 STG.E.U16 desc[UR36][R4.64+0x50], R28 ;  /* 0x0000501c04004986 */ /* 0x000fe8000c101524 */
[----:B------:R0:W-:Y:S02]  /*49f0*/  @P5 STG.E.U16 desc[UR36][R4.64+0x52], R29 ;  /* 0x0000521d04005986 */ /* 0x0001e4000c101524 */
[----:B0-----:R-:W-:Y:S02]  /*4a00*/  @P1 IMAD.MOV.U32 R4, RZ, RZ, R6 ;  /* 0x000000ffff041224 */ /* 0x001fe400078e0006 */
[----:B------:R-:W-:-:S05]  /*4a10*/  @P1 IMAD.MOV.U32 R5, RZ, RZ, R7 ;  /* 0x000000ffff051224 */ /* 0x000fca00078e0007 */
[----:B------:R0:W-:Y:S04]  /*4a20*/  @P1 STG.E.U16 desc[UR36][R4.64+0x50], R30 ;  /* 0x0000501e04001986 */ /* 0x0001e8000c101524 */
[----:B------:R0:W-:Y:S02]  /*4a30*/  @P0 STG.E.U16 desc[UR36][R6.64+0x52], R31 ;  /* 0x0000521f06000986 */ /* 0x0001e4000c101524 */
.L_x_80:
[----:B------:R-:W-:Y:S05]  /*4a40*/  BSYNC B0 ;  /* 0x0000000000007941 */ /* 0x000fea0003800000 */
.L_x_34:
[----:B------:R-:W-:Y:S01]  /*4a50*/  ULDC UR4, c[0x0][0xc] ;  /* 0x0000030000047ab9 */ /* 0x000fe20000000800 */
[----:B------:R-:W-:Y:S01]  /*4a60*/  ULDC UR5, c[0x0][0x10] ;  /* 0x0000040000057ab9 */ /* 0x000fe20000000800 */
[----:B------:R-:W1:Y:S01]  /*4a70*/  LDC R3, c[0x0][0x14] ;  /* 0x00000500ff037b82 */ /* 0x000e620000000800 */
[----:B------:R-:W-:Y:S01]  /*4a80*/  UIMAD.WIDE.U32 UR4, UR4, UR5, URZ ;  /* 0x00000005040472a5 */ /* 0x000fe2000f8e003f */
[----:B------:R-:W-:Y:S02]  /*4a90*/  IMAD.MOV.U32 R52, RZ, RZ, -0x1 ;  /* 0xffffffffff347424 */ /* 0x000fe400078e00ff */
[----:B------:R-:W-:-:S03]  /*4aa0*/  IMAD.MOV.U32 R51, RZ, RZ, -0x1 ;  /* 0xffffffffff337424 */ /* 0x000fc600078e00ff */
[----:B-1----:R-:W-:-:S04]  /*4ab0*/  IMAD.WIDE.U32 R16, R3, UR4, R16 ;  /* 0x0000000403107c25 */ /* 0x002fc8000f8e0010 */
[----:B------:R-:W-:Y:S01]  /*4ac0*/  IMAD R3, R3, UR5, RZ ;  /* 0x0000000503037c24 */ /* 0x000fe2000f8e02ff */
[----:B------:R-:W-:Y:S02]  /*4ad0*/  ULDC.64 UR4, c[0x0][0x650] ;  /* 0x0001940000047ab9 */ /* 0x000fe40000000a00 */
[----:B------:R-:W-:Y:S01]  /*4ae0*/  ISETP.GE.U32.AND P0, PT, R16, UR4, PT ;  /* 0x0000000410007c0c */ /* 0x000fe2000bf06070 */
[--C-:B------:R-:W-:Y:S01]  /*4af0*/  IMAD.IADD R17, R17, 0x1, R3.reuse ;  /* 0x0000000111117824 */ /* 0x100fe200078e0203 */
[----:B------:R-:W-:-:S04]  /*4b00*/  PRMT R3, RZ, 0x7610, R3 ;  /* 0x00007610ff037816 */ /* 0x000fc80000000003 */
[----:B------:R-:W-:-:S13]  /*4b10*/  ISETP.GE.U32.AND.EX P0, PT, R17, UR5, PT, P0 ;  /* 0x0000000511007c0c */ /* 0x000fda000bf06100 */
[----:B------:R-:W-:Y:S05]  /*4b20*/  @P0 BRA `(.L_x_81) ;  /* 0x0000000400640947 */ /* 0x000fea0003800000 */
[----:B----4-:R-:W1:Y:S01]  /*4b30*/  S2R R12, SR_CTAID.X ;  /* 0x00000000000c7919 */ /* 0x010e620000002500 */
[----:B--23--:R-:W2:Y:S01]  /*4b40*/  LDC.64 R10, c[0x0][0x628] ;  /* 0x00018a00ff0a7b82 */ /* 0x00cea20000000a00 */
[----:B------:R-:W-:Y:S01]  /*4b50*/  ULDC UR4, c[0x0][0x150] ;  /* 0x0000540000047ab9 */ /* 0x000fe20000000800 */
[----:B------:R-:W-:Y:S01]  /*4b60*/  IMAD.MOV.U32 R8, RZ, RZ, R16 ;  /* 0x000000ffff087224 */ /* 0x000fe200078e0010 */
[----:B------:R-:W3:Y:S01]  /*4b70*/  S2R R24, SR_CTAID.Y ;  /* 0x0000000000187919 */ /* 0x000ee20000002600 */
[----:B------:R-:W-:-:S04]  /*4b80*/  IMAD.MOV.U32 R9, RZ, RZ, R17 ;  /* 0x000000ffff097224 */ /* 0x000fc800078e0011 */
[----:B------:R-:W4:Y:S08]  /*4b90*/  LDC R21, c[0x0][0x144] ;  /* 0x00005100ff157b82 */ /* 0x000f300000000800 */
[----:B------:R-:W0:Y:S08]  /*4ba0*/  LDC R0, c[0x0][0x630] ;  /* 0x00018c00ff007b82 */ /* 0x000e300000000800 */
[----:B------:R-:W0:Y:S01]  /*4bb0*/  LDC.64 R14, c[0x0][0x620] ;  /* 0x00018800ff0e7b82 */ /* 0x000e220000000a00 */
[----:B--2---:R-:W-:-:S04]  /*4bc0*/  ISETP.NE.U32.AND P0, PT, R10, RZ, PT ;  /* 0x000000ff0a00720c */ /* 0x004fc80003f05070 */
[----:B------:R-:W-:Y:S02]  /*4bd0*/  ISETP.NE.AND.EX P0, PT, R11, RZ, PT, P0 ;  /* 0x000000ff0b00720c */ /* 0x000fe40003f05300 */
[----:B-1----:R-:W-:-:S05]  /*4be0*/  I2FP.F32.U32 R3, R12 ;  /* 0x0000000c00037245 */ /* 0x002fca0000201000 */
[----:B------:R-:W-:-:S04]  /*4bf0*/  FMUL R3, R3, UR4 ;  /* 0x0000000403037c20 */ /* 0x000fc80008400000 */
[----:B------:R1:W2:Y:S02]  /*4c00*/  F2I.U32.TRUNC.NTZ R20, R3 ;  /* 0x0000000300147305 */ /* 0x0002a4000020f000 */
[----:B---34-:R-:W-:Y:S05]  /*4c10*/  @!P0 BRA `(.L_x_82) ;  /* 0x0000000000288947 */ /* 0x018fea0003800000 */
[----:B-1----:R-:W1:Y:S02]  /*4c20*/  LDC R3, c[0x0][0x634] ;  /* 0x00018d00ff037b82 */ /* 0x002e640000000800 */
[----:B-1----:R-:W-:-:S05]  /*4c30*/  IADD3 R3, P0, R16, R3, RZ ;  /* 0x0000000310037210 */ /* 0x002fca0007f1e0ff */
[----:B------:R-:W-:-:S04]  /*4c40*/  IMAD.X R13, RZ, RZ, R17, P0 ;  /* 0x000000ffff0d7224 */ /* 0x000fc800000e0611 */
[----:B0-----:R-:W-:-:S04]  /*4c50*/  IMAD.WIDE.U32 R4, R13, R10, RZ ;  /* 0x0000000a0d047225 */ /* 0x001fc800078e00ff */
[----:B------:R-:W-:-:S04]  /*4c60*/  IMAD.WIDE.U32 R6, P0, R3, R11, R4 ;  /* 0x0000000b03067225 */ /* 0x000fc80007800004 */
[----:B------:R-:W-:-:S04]  /*4c70*/  IMAD.WIDE.U32 R4, R3, R10, RZ ;  /* 0x0000000a03047225 */ /* 0x000fc800078e00ff */
[----:B------:R-:W-:Y:S01]  /*4c80*/  IMAD.X R9, RZ, RZ, RZ, P0 ;  /* 0x000000ffff097224 */ /* 0x000fe200000e06ff */
[----:B------:R-:W-:Y:S01]  /*4c90*/  IADD3 RZ, P0, R5, R6, RZ ;  /* 0x0000000605ff7210 */ /* 0x000fe20007f1e0ff */
[----:B------:R-:W-:-:S04]  /*4ca0*/  IMAD.MOV.U32 R8, RZ, RZ, R7 ;  /* 0x000000ffff087224 */ /* 0x000fc800078e0007 */
[----:B------:R-:W-:-:S08]  /*4cb0*/  IMAD.WIDE.U32.X R8, R13, R11, R8, P0 ;  /* 0x0000000b0d087225 */ /* 0x000fd000000e0408 */
.L_x_82:
[----:B------:R-:W3:Y:S01]  /*4cc0*/  LDC.64 R28, c[0x0][0x640] ;  /* 0x00019000ff1c7b82 */ /* 0x000ee20000000a00 */
[-CC-:B0-----:R-:W-:Y:S01]  /*4cd0*/  SHF.R.U64 R51, R8, R0.reuse, R9.reuse ;  /* 0x0000000008337219 */ /* 0x181fe20000001209 */
[----:B--2---:R-:W-:Y:S01]  /*4ce0*/  IMAD.MOV R20, RZ, RZ, -R20 ;  /* 0x000000ffff147224 */ /* 0x004fe200078e0a14 */
[----:B------:R-:W-:Y:S01]  /*4cf0*/  SHF.R.U32.HI R0, RZ, R0, R9 ;  /* 0x00000000ff007219 */ /* 0x000fe20000011609 */
[----:B------:R-:W-:Y:S01]  /*4d00*/  ULDC UR4, c[0x0][0x154] ;  /* 0x0000550000047ab9 */ /* 0x000fe20000000800 */
[----:B-1----:R-:W-:Y:S01]  /*4d10*/  IADD3 R3, P0, RZ, -R51, RZ ;  /* 0x80000033ff037210 */ /* 0x002fe20007f1e0ff */
[----:B------:R-:W-:Y:S02]  /*4d20*/  IMAD R21, R21, R20, R12 ;  /* 0x0000001415157224 */ /* 0x000fe400078e020c */
[----:B------:R-:W0:Y:S01]  /*4d30*/  LDC R6, c[0x0][0x618] ;  /* 0x00018600ff067b82 */ /* 0x000e220000000800 */
[----:B------:R-:W-:Y:S02]  /*4d40*/  IMAD.MOV.U32 R7, RZ, RZ, 0x1 ;  /* 0x00000001ff077424 */ /* 0x000fe400078e00ff */
[----:B------:R-:W-:-:S04]  /*4d50*/  IMAD.X R5, RZ, RZ, ~R0, P0 ;  /* 0x000000ffff057224 */ /* 0x000fc800000e0e00 */
[-C--:B------:R-:W-:Y:S01]  /*4d60*/  IMAD R0, R5, R14.reuse, RZ ;  /* 0x0000000e05007224 */ /* 0x080fe200078e02ff */
[----:B------:R-:W1:Y:S01]  /*4d70*/  LDC R8, c[0x0][0x608] ;  /* 0x00018200ff087b82 */ /* 0x000e620000000800 */
[----:B------:R-:W-:-:S04]  /*4d80*/  IMAD.WIDE.U32 R4, R3, R14, R16 ;  /* 0x0000000e03047225 */ /* 0x000fc800078e0010 */
[----:B------:R-:W-:Y:S01]  /*4d90*/  IMAD R3, R3, R15, R0 ;  /* 0x0000000f03037224 */ /* 0x000fe200078e0200 */
[----:B------:R-:W-:Y:S02]  /*4da0*/  I2FP.F32.U32 R0, R24 ;  /* 0x0000001800007245 */ /* 0x000fe40000201000 */
[----:B------:R-:W2:Y:S01]  /*4db0*/  LDC R26, c[0x0][0x658] ;  /* 0x00019600ff1a7b82 */ /* 0x000ea20000000800 */
[----:B------:R-:W-:Y:S01]  /*4dc0*/  IMAD.IADD R3, R5, 0x1, R3 ;  /* 0x0000000105037824 */ /* 0x000fe200078e0203 */
[----:B---3--:R-:W-:Y:S01]  /*4dd0*/  ISETP.NE.U32.AND P0, PT, R28, RZ, PT ;  /* 0x000000ff1c00720c */ /* 0x008fe20003f05070 */
[----:B------:R-:W-:Y:S01]  /*4de0*/  FMUL R0, R0, UR4 ;  /* 0x0000000400007c20 */ /* 0x000fe20008400000 */
[----:B------:R-:W-:Y:S02]  /*4df0*/  IMAD.MOV.U32 R5, RZ, RZ, -0x1 ;  /* 0xffffffffff057424 */ /* 0x000fe400078e00ff */
[----:B------:R-:W-:Y:S01]  /*4e00*/  ISETP.NE.AND.EX P0, PT, R29, RZ, PT, P0 ;  /* 0x000000ff1d00720c */ /* 0x000fe20003f05300 */
[----:B------:R3:W4:Y:S01]  /*4e10*/  F2I.U32.TRUNC.NTZ R13, R0 ;  /* 0x00000000000d7305 */ /* 0x000722000020f000 */
[----:B------:R-:W3:Y:S01]  /*4e20*/  LDC R15, c[0x0][0x148] ;  /* 0x00005200ff0f7b82 */ /* 0x000ee20000000800 */
[----:B0-----:R-:W-:-:S02]  /*4e30*/  SHF.R.U64 R12, R4, R6, R3 ;  /* 0x00000006040c7219 */ /* 0x001fc40000001203 */
[----:B------:R-:W-:-:S05]  /*4e40*/  SHF.R.U32.HI R3, RZ, R6, R3 ;  /* 0x00000006ff037219 */ /* 0x000fca0000011603 */
[----:B------:R-:W0:Y:S01]  /*4e50*/  LDC R20, c[0x0][0x600] ;  /* 0x00018000ff147b82 */ /* 0x000e220000000800 */
[-CC-:B-1----:R-:W-:Y:S02]  /*4e60*/  SHF.R.U64 R10, R12, R8.reuse, R3.reuse ;  /* 0x000000080c0a7219 */ /* 0x182fe40000001203 */
[----:B------:R-:W-:-:S05]  /*4e70*/  SHF.R.U32.HI R3, RZ, R8, R3 ;  /* 0x00000008ff037219 */ /* 0x000fca0000011603 */
[----:B------:R-:W1:Y:S01]  /*4e80*/  LDC R27, c[0x0][0x648] ;  /* 0x00019200ff1b7b82 */ /* 0x000e620000000800 */
[-C--:B--2---:R-:W-:Y:S02]  /*4e90*/  SHF.L.U32 R4, R5, R26.reuse, RZ ;  /* 0x0000001a05047219 */ /* 0x084fe400000006ff */
[-CC-:B------:R-:W-:Y:S02]  /*4ea0*/  SHF.R.U64 R14, R10, R26.reuse, R3.reuse ;  /* 0x0000001a0a0e7219 */ /* 0x180fe40000001203 */
[----:B------:R-:W-:Y:S02]  /*4eb0*/  SHF.R.U32.HI R5, RZ, R26, R3 ;  /* 0x0000001aff057219 */ /* 0x000fe40000011603 */
[----:B------:R-:W-:Y:S01]  /*4ec0*/  LOP3.LUT R25, RZ, R4, RZ, 0x33, !PT ;  /* 0x00000004ff197212 */ /* 0x000fe200078e33ff */
[----:B------:R-:W2:Y:S01]  /*4ed0*/  LDC R30, c[0x0][0x638] ;  /* 0x00018e00ff1e7b82 */ /* 0x000ea20000000800 */
[----:B------:R-:W-:Y:S01]  /*4ee0*/  SHF.L.U32 R26, R7, R26, RZ ;  /* 0x0000001a071a7219 */ /* 0x000fe200000006ff */
[----:B------:R-:W-:-:S06]  /*4ef0*/  IMAD.MOV.U32 R4, RZ, RZ, R14 ;  /* 0x000000ffff047224 */ /* 0x000fcc00078e000e */
[----:B------:R-:W0:Y:S01]  /*4f00*/  LDC R31, c[0x0][0x610] ;  /* 0x00018400ff1f7b82 */ /* 0x000e220000000800 */
[----:B----4-:R-:W-:Y:S05]  /*4f10*/  @!P0 BRA `(.L_x_83) ;  /* 0x0000000000288947 */ /* 0x010fea0003800000 */
        /* <DEDUP_REMOVED lines=10> */
.L_x_83:
[----:B------:R-:W-:Y:S01]  /*4fc0*/  ISETP.NE.AND P0, PT, R2, 0x1, PT ;  /* 0x000000010200780c */ /* 0x000fe20003f05270 */
[----:B0-----:R-:W-:Y:S01]  /*4fd0*/  VIADD R7, R20, 0xffffffff ;  /* 0xffffffff14077836 */ /* 0x001fe20000000000 */
[----:B-1-3--:R-:W-:Y:S01]  /*4fe0*/  SHF.R.U64 R0, R4, R27, R5 ;  /* 0x0000001b04007219 */ /* 0x00afe20000001205 */
[----:B------:R-:W-:Y:S01]  /*4ff0*/  IMAD.MOV R13, RZ, RZ, -R13 ;  /* 0x000000ffff0d7224 */ /* 0x000fe200078e0a0d */
[----:B------:R-:W-:Y:S01]  /*5000*/  LOP3.LUT R5, R10, R25, RZ, 0xc0, !PT ;  /* 0x000000190a057212 */ /* 0x000fe200078ec0ff */
[----:B------:R-:W-:Y:S01]  /*5010*/  IMAD.MOV.U32 R4, RZ, RZ, 0x1 ;  /* 0x00000001ff047424 */ /* 0x000fe200078e00ff */
[----:B------:R-:W-:Y:S01]  /*5020*/  LOP3.LUT R12, R12, R7, RZ, 0xc0, !PT ;  /* 0x000000070c0c7212 */ /* 0x000fe200078ec0ff */
[----:B------:R-:W-:Y:S02]  /*5030*/  IMAD.MOV R3, RZ, RZ, -R0 ;  /* 0x000000ffff037224 */ /* 0x000fe400078e0a00 */
[----:B------:R-:W-:Y:S02]  /*5040*/  IMAD R0, R26, R0, R5 ;  /* 0x000000001a007224 */ /* 0x000fe400078e0205 */
[----:B--2---:R-:W-:-:S02]  /*5050*/  IMAD R3, R3, R30, R14 ;  /* 0x0000001e03037224 */ /* 0x004fc400078e020e */
[----:B------:R-:W-:Y:S02]  /*5060*/  @P0 IMAD R21, R15, R13, R24 ;  /* 0x0000000d0f150224 */ /* 0x000fe400078e0218 */
[----:B------:R-:W-:Y:S01]  /*5070*/  IMAD R5, R3, R20, R12 ;  /* 0x0000001403057224 */ /* 0x000fe200078e020c */
[----:B------:R-:W-:Y:S01]  /*5080*/  PRMT R3, R4, 0x7610, R3 ;  /* 0x0000761004037816 */ /* 0x000fe20000000003 */
[----:B------:R-:W-:-:S05]  /*5090*/  IMAD R0, R0, R31, R21 ;  /* 0x0000001f00007224 */ /* 0x000fca00078e0215 */
[----:B------:R-:W-:Y:S02]  /*50a0*/  SEL R52, R5, R0, !P0 ;  /* 0x0000000005347207 */ /* 0x000fe40004000000 */
[----:B------:R-:W-:-:S07]  /*50b0*/  SEL R0, R0, R5, !P0 ;  /* 0x0000000500007207 */ /* 0x000fce0004000000 */
.L_x_81:
[----:B------:R-:W-:Y:S01]  /*50c0*/  LOP3.LUT P0, RZ, R3, 0xff, RZ, 0xc0, !PT ;  /* 0x000000ff03ff7812 */ /* 0x000fe2000780c0ff */
[----:B------:R-:W-:-:S12]  /*50d0*/  IMAD.MOV.U32 R50, RZ, RZ, R0 ;  /* 0x000000ffff327224 */ /* 0x000fd800078e0000 */
[----:B------:R-:W-:Y:S05]  /*50e0*/  @P0 BRA `(.L_x_84) ;  /* 0xffffffc000480947 */ /* 0x000fea000383ffff */
[----:B------:R-:W-:Y:S05]  /*50f0*/  EXIT ;  /* 0x000000000000794d */ /* 0x000fea0003800000 */
.L_x_7:
[----:B0-----:R-:W-:Y:S01]  /*5100*/  ULDC.64 UR4, c[0x0][0x650] ;  /* 0x0001940000047ab9 */ /* 0x001fe20000000a00 */
        /* <DEDUP_REMOVED lines=25> */
.L_x_86:
[----:B------:R-:W0:Y:S01]  /*52a0*/  LDC.64 R28, c[0x0][0x640] ;  /* 0x00019000ff1c7b82 */ /* 0x000e220000000a00 */
[-CC-:B------:R-:W-:Y:S01]  /*52b0*/  SHF.R.U64 R22, R12, R6.reuse, R13.reuse ;  /* 0x000000060c167219 */ /* 0x180fe2000000120d */
[----:B------:R-:W-:Y:S01]  /*52c0*/  IMAD.MOV.U32 R30, RZ, RZ, 0x1 ;  /* 0x00000001ff1e7424 */ /* 0x000fe200078e00ff */
[----:B------:R-:W-:Y:S02]  /*52d0*/  SHF.R.U32.HI R6, RZ, R6, R13 ;  /* 0x00000006ff067219 */ /* 0x000fe4000001160d */
        /* <DEDUP_REMOVED lines=8> */
[----:B------:R-:W-:Y:S01]  /*5360*/  IMAD.IADD R9, R9, 0x1, R11 ;  /* 0x0000000109097824 */ /* 0x000fe200078e020b */
[----:B0-----:R-:W-:-:S04]  /*5370*/  ISETP.NE.U32.AND P0, PT, R28, RZ, PT ;  /* 0x000000ff1c00720c */ /* 0x001fc80003f05070 */
[----:B------:R-:W-:Y:S02]  /*5380*/  ISETP.NE.AND.EX P0, PT, R29, RZ, PT, P0 ;  /* 0x000000ff1d00720c */ /* 0x000fe40003f05300 */
[----:B------:R-:W0:Y:S01]  /*5390*/  LDC R20, c[0x0][0x600] ;  /* 0x00018000ff147b82 */ /* 0x000e220000000800 */
[-CC-:B-1----:R-:W-:Y:S01]  /*53a0*/  SHF.R.U64 R14, R8, R10.reuse, R9.reuse ;  /* 0x0000000a080e7219 */ /* 0x182fe20000001209 */
[----:B------:R-:W-:Y:S01]  /*53b0*/  IMAD.MOV.U32 R8, RZ, RZ, -0x1 ;  /* 0xffffffffff087424 */ /* 0x000fe200078e00ff */
[----:B------:R-:W-:-:S05]  /*53c0*/  SHF.R.U32.HI R9, RZ, R10, R9 ;  /* 0x0000000aff097219 */ /* 0x000fca0000011609 */
[----:B------:R-:W1:Y:S01]  /*53d0*/  LDC R24, c[0x0][0x648] ;  /* 0x00019200ff187b82 */ /* 0x000e620000000800 */
[-CC-:B--2---:R-:W-:Y:S02]  /*53e0*/  SHF.R.U64 R23, R14, R12.reuse, R9.reuse ;  /* 0x0000000c0e177219 */ /* 0x184fe40000001209 */
[----:B------:R-:W-:-:S05]  /*53f0*/  SHF.R.U32.HI R6, RZ, R12, R9 ;  /* 0x0000000cff067219 */ /* 0x000fca0000011609 */
[----:B------:R-:W2:Y:S01]  /*5400*/  LDC R26, c[0x0][0x638] ;  /* 0x00018e00ff1a7b82 */ /* 0x000ea20000000800 */
[-C--:B---3--:R-:W-:Y:S02]  /*5410*/  SHF.L.U32 R8, R8, R27.reuse, RZ ;  /* 0x0000001b08087219 */ /* 0x088fe400000006ff */
[-CC-:B------:R-:W-:Y:S02]  /*5420*/  SHF.R.U64 R25, R23, R27.reuse, R6.reuse ;  /* 0x0000001b17197219 */ /* 0x180fe40000001206 */
[----:B------:R-:W-:Y:S02]  /*5430*/  LOP3.LUT R32, RZ, R8, RZ, 0x33, !PT ;  /* 0x00000008ff207212 */ /* 0x000fe400078e33ff */
[----:B------:R-:W-:Y:S01]  /*5440*/  SHF.R.U32.HI R9, RZ, R27, R6 ;  /* 0x0000001bff097219 */ /* 0x000fe20000011606 */
[----:B------:R-:W3:Y:S01]  /*5450*/  LDC R31, c[0x0][0x610] ;  /* 0x00018400ff1f7b82 */ /* 0x000ee20000000800 */
[----:B------:R-:W-:Y:S01]  /*5460*/  IMAD.MOV.U32 R8, RZ, RZ, R25 ;  /* 0x000000ffff087224 */ /* 0x000fe200078e0019 */
[----:B------:R-:W-:Y:S06]  /*5470*/  @!P0 BRA `(.L_x_87) ;  /* 0x0000000000288947 */ /* 0x000fec0003800000 */
        /* <DEDUP_REMOVED lines=10> */
.L_x_87:
[----:B------:R-:W-:Y:S02]  /*5520*/  ISETP.NE.AND P0, PT, R2, 0x1, PT ;  /* 0x000000010200780c */ /* 0x000fe40003f05270 */
[----:B-1----:R-:W-:Y:S01]  /*5530*/  SHF.R.U64 R6, R8, R24, R9 ;  /* 0x0000001808067219 */ /* 0x002fe20000001209 */
[----:B0-----:R-:W-:Y:S01]  /*5540*/  VIADD R9, R20, 0xffffffff ;  /* 0xffffffff14097836 */ /* 0x001fe20000000000 */
[----:B------:R-:W-:Y:S02]  /*5550*/  SHF.L.U32 R30, R30, R27, RZ ;  /* 0x0000001b1e1e7219 */ /* 0x000fe400000006ff */
[----:B------:R-:W-:Y:S01]  /*5560*/  LOP3.LUT R5, R23, R32, RZ, 0xc0, !PT ;  /* 0x0000002017057212 */ /* 0x000fe200078ec0ff */
[----:B------:R-:W-:-:S04]  /*5570*/  IMAD.MOV R8, RZ, RZ, -R6 ;  /* 0x000000ffff087224 */ /* 0x000fc800078e0a06 */
[----:B------:R-:W-:Y:S01]  /*5580*/  IMAD R6, R30, R6, R5 ;  /* 0x000000061e067224 */ /* 0x000fe200078e0205 */
[----:B------:R-:W-:Y:S01]  /*5590*/  LOP3.LUT R5, R14, R9, RZ, 0xc0, !PT ;  /* 0x000000090e057212 */ /* 0x000fe200078ec0ff */
[----:B------:R-:W-:Y:S02]  /*55a0*/  @P0 IMAD R3, R7, R21, R4 ;  /* 0x0000001507030224 */ /* 0x000fe400078e0204 */
[----:B--2---:R-:W-:Y:S02]  /*55b0*/  IMAD R4, R8, R26, R25 ;  /* 0x0000001a08047224 */ /* 0x004fe400078e0219 */
[----:B---3--:R-:W-:Y:S02]  /*55c0*/  IMAD R3, R6, R31, R3 ;  /* 0x0000001f06037224 */ /* 0x008fe400078e0203 */
[----:B------:R-:W-:Y:S02]  /*55d0*/  IMAD R4, R4, R20, R5 ;  /* 0x0000001404047224 */ /* 0x000fe400078e0205 */
[----:B------:R-:W-:-:S02]  /*55e0*/  IMAD.MOV.U32 R8, RZ, RZ, 0x1 ;  /* 0x00000001ff087424 */ /* 0x000fc400078e00ff */
[----:B------:R-:W-:Y:S01]  /*55f0*/  IMAD.MOV.U32 R6, RZ, RZ, R22 ;  /* 0x000000ffff067224 */ /* 0x000fe200078e0016 */
[----:B------:R-:W-:Y:S02]  /*5600*/  SEL R20, R4, R3, !P0 ;  /* 0x0000000304147207 */ /* 0x000fe40004000000 */
[----:B------:R-:W-:-:S07]  /*5610*/  SEL R13, R3, R4, !P0 ;  /* 0x00000004030d7207 */ /* 0x000fce0004000000 */
.L_x_85:
[----:B------:R-:W-:-:S08]  /*5620*/  NOP ;  /* 0x0000000000007918 */ /* 0x000fd00000000000 */
[----:B------:R-:W0:-:S00]  /*5630*/  USETMAXREG.DEALLOC.CTAPOOL 0x28 ;  /* 0x00000028000079c8 */ /* 0x000e0000080e0500 */
[----:B0-----:R-:W-:-:S13]  /*5640*/  ISETP.NE.AND P0, PT, R0, RZ, PT ;  /* 0x000000ff0000720c */ /* 0x001fda0003f05270 */
[----:B------:R-:W-:Y:S05]  /*5650*/  @P0 EXIT ;  /* 0x000000000000094d */ /* 0x000fea0003800000 */
[----:B------:R-:W-:Y:S01]  /*5660*/  LOP3.LUT P0, RZ, R8, 0xff, RZ, 0xc0, !PT ;  /* 0x000000ff08ff7812 */ /* 0x000fe2000780c0ff */
[----:B------:R-:W-:Y:S02]  /*5670*/  IMAD.MOV.U32 R0, RZ, RZ, 0x1 ;  /* 0x00000001ff007424 */ /* 0x000fe400078e00ff */
[----:B------:R-:W-:-:S10]  /*5680*/  IMAD.MOV.U32 R3, RZ, RZ, RZ ;  /* 0x000000ffff037224 */ /* 0x000fd400078e00ff */
[----:B------:R-:W-:Y:S05]  /*5690*/  @!P0 BRA `(.L_x_88) ;  /* 0x0000000c006c8947 */ /* 0x000fea0003800000 */
[----:B------:R-:W0:Y:S01]  /*56a0*/  LDC R0, c[0x0][0x28c] ;  /* 0x0000a300ff007b82 */ /* 0x000e220000000800 */
[----:B------:R-:W1:Y:S01]  /*56b0*/  S2R R9, SR_CgaCtaId ;  /* 0x0000000000097919 */ /* 0x000e620000008800 */
[----:B------:R-:W-:Y:S01]  /*56c0*/  ULDC UR5, c[0x0][0x658] ;  /* 0x0001960000057ab9 */ /* 0x000fe20000000800 */
[----:B------:R-:W-:Y:S01]  /*56d0*/  UMOV UR7, 0xffffffff ;  /* 0xffffffff00077882 */ /* 0x000fe20000000000 */
[----:B------:R-:W-:Y:S01]  /*56e0*/  ULDC UR6, c[0x0][0xc] ;  /* 0x0000030000067ab9 */ /* 0x000fe20000000800 */
[----:B------:R-:W-:Y:S01]  /*56f0*/  USHF.L.U32 UR9, UR7, UR5, URZ ;  /* 0x0000000507097299 */ /* 0x000fe2000800063f */
[----:B------:R-:W-:Y:S01]  /*5700*/  BSSY B0, `(.L_x_88) ;  /* 0x00000d4000007945 */ /* 0x000fe20003800000 */
[----:B------:R-:W-:Y:S01]  /*5710*/  UMOV UR8, 0x1 ;  /* 0x0000000100087882 */ /* 0x000fe20000000000 */
[----:B------:R-:W-:Y:S01]  /*5720*/  ULDC UR7, c[0x0][0x10] ;  /* 0x0000040000077ab9 */ /* 0x000fe20000000800 */
[----:B------:R-:W-:Y:S01]  /*5730*/  USHF.L.U32 UR5, UR8, UR5, URZ ;  /* 0x0000000508057299 */ /* 0x000fe2000800063f */
[----:B------:R-:W-:Y:S01]  /*5740*/  IMAD.MOV.U32 R11, RZ, RZ, 0x1 ;  /* 0x00000001ff0b7424 */ /* 0x000fe200078e00ff */
[----:B------:R-:W-:Y:S01]  /*5750*/  UIMAD.WIDE.U32 UR6, UR6, UR7, URZ ;  /* 0x00000007060672a5 */ /* 0x000fe2000f8e003f */
[----:B------:R-:W-:Y:S01]  /*5760*/  LOP3.LUT R8, R19, 0x2, RZ, 0xfc, !PT ;  /* 0x0000000213087812 */ /* 0x000fe200078efcff */
[----:B------:R-:W-:Y:S01]  /*5770*/  ULDC UR8, c[0x0][0x14] ;  /* 0x0000050000087ab9 */ /* 0x000fe20000000800 */
[----:B------:R-:W-:Y:S01]  /*5780*/  ULDC UR4, c[0x0][0x600] ;  /* 0x0001800000047ab9 */ /* 0x000fe20000000800 */
[----:B------:R-:W-:-:S02]  /*5790*/  UIMAD.WIDE.U32 UR30, UR6, UR8, URZ ;  /* 0x00000008061e72a5 */ /* 0x000fc4000f8e003f */
[----:B------:R-:W-:Y:S02]  /*57a0*/  UIMAD UR7, UR7, UR8, URZ ;  /* 0x00000008070772a4 */ /* 0x000fe4000f8e023f */
[----:B------:R-:W-:Y:S02]  /*57b0*/  UIADD3 UR4, UR4, -0x1, URZ ;  /* 0xffffffff04047890 */ /* 0x000fe4000fffe03f */
[----:B------:R-:W-:Y:S02]  /*57c0*/  ULOP3.LUT UR6, URZ, UR9, URZ, 0x33, !UPT ;  /* 0x000000093f067292 */ /* 0x000fe4000f8e333f */
[----:B------:R-:W-:Y:S01]  /*57d0*/  UIADD3 UR7, UR31, UR7, URZ ;  /* 0x000000071f077290 */ /* 0x000fe2000fffe03f */
[----:B0-----:R-:W-:Y:S01]  /*57e0*/  VIADD R0, R0, 0x7f ;  /* 0x0000007f00007836 */ /* 0x001fe20000000000 */
[----:B------:R-:W-:-:S04]  /*57f0*/  ULDC.64 UR38, c[0x0][0x198] ;  /* 0x0000660000267ab9 */ /* 0x000fc80000000a00 */
[----:B------:R-:W-:-:S04]  /*5800*/  SHF.R.S32.HI R3, RZ, 0x1f, R0 ;  /* 0x0000001fff037819 */ /* 0x000fc80000011400 */
[----:B------:R-:W-:Y:S01]  /*5810*/  LEA.HI R3, R3, R0, RZ, 0x7 ;  /* 0x0000000003037211 */ /* 0x000fe200078f38ff */
[----:B------:R-:W-:Y:S01]  /*5820*/  IMAD.MOV.U32 R0, RZ, RZ, 0x1 ;  /* 0x00000001ff007424 */ /* 0x000fe200078e00ff */
[----:B-1----:R-:W-:Y:S02]  /*5830*/  LOP3.LUT R9, R9, 0x1, RZ, 0xc0, !PT ;  /* 0x0000000109097812 */ /* 0x002fe400078ec0ff */
[----:B------:R-:W-:Y:S01]  /*5840*/  SHF.R.S32.HI R10, RZ, 0x7, R3 ;  /* 0x00000007ff0a7819 */ /* 0x000fe20000011403 */
[----:B------:R-:W-:-:S04]  /*5850*/  IMAD.MOV.U32 R3, RZ, RZ, RZ ;  /* 0x000000ffff037224 */ /* 0x000fc800078e00ff */
[----:B------:R-:W-:-:S07]  /*5860*/  VIADD R12, R10, 0x1 ;  /* 0x000000010a0c7836 */ /* 0x000fce0000000000 */
.L_x_99:
[----:B------:R-:W-:-:S03]  /*5870*/  UMOV UR8, 0xffffffff ;  /* 0xffffffff00087882 */ /* 0x000fc60000000000 */
[----:B------:R-:W-:Y:S05]  /*5880*/  BRA.DIV UR8, `(.L_x_89) ;  /* 0x0000000e08fc7947 */ /* 0x000fea000b800000 */
[----:B------:R-:W-:-:S13]  /*5890*/  ELECT P6, URZ, PT ;  /* 0x00000000003f782f */ /* 0x000fda00038c0000 */
.L_x_111:
[----:B------:R-:W0:Y:S01]  /*58a0*/  LDC R4, c[0x0][0x28c] ;  /* 0x0000a300ff047b82 */ /* 0x000e220000000800 */
[----:B------:R-:W-:Y:S01]  /*58b0*/  BSSY B1, `(.L_x_90) ;  /* 0x0000046000017945 */ /* 0x000fe20003800000 */
[----:B0-----:R-:W-:-:S13]  /*58c0*/  ISETP.LT.OR P6, PT, R4, 0x1, !P6 ;  /* 0x000000010400780c */ /* 0x001fda00077c1670 */
[----:B------:R-:W-:Y:S05]  /*58d0*/  @P6 BRA `(.L_x_91) ;  /* 0x00000004000c6947 */ /* 0x000fea0003800000 */
[----:B------:R-:W-:Y:S02]  /*58e0*/  IMAD R20, R20, 0x2, R9 ;  /* 0x0000000214147824 */ /* 0x000fe400078e0209 */
[----:B------:R-:W-:Y:S02]  /*58f0*/  IMAD.SHL.U32 R15, R13, 0x80, RZ ;  /* 0x000000800d0f7824 */ /* 0x000fe400078e00ff */
[----:B------:R-:W-:Y:S02]  /*5900*/  IMAD.MOV.U32 R22, RZ, RZ, RZ ;  /* 0x000000ffff167224 */ /* 0x000fe400078e00ff */
[----:B------:R-:W-:Y:S02]  /*5910*/  IMAD.MOV.U32 R4, RZ, RZ, R12 ;  /* 0x000000ffff047224 */ /* 0x000fe400078e000c */
[----:B------:R-:W-:Y:S02]  /*5920*/  IMAD.MOV.U32 R5, RZ, RZ, R0 ;  /* 0x000000ffff057224 */ /* 0x000fe400078e0000 */
[----:B------:R-:W-:-:S02]  /*5930*/  IMAD.MOV.U32 R14, RZ, RZ, R3 ;  /* 0x000000ffff0e7224 */ /* 0x000fc400078e0003 */
[----:B------:R-:W-:-:S07]  /*5940*/  IMAD R21, R20, 0x18, RZ ;  /* 0x0000001814157824 */ /* 0x000fce00078e02ff */
.L_x_94:
[----:B------:R-:W0:Y:S01]  /*5950*/  S2R R20, SR_CgaCtaId ;  /* 0x0000000000147919 */ /* 0x000e220000008800 */
[----:B------:R-:W-:Y:S02]  /*5960*/  MOV R7, 0x400 ;  /* 0x0000040000077802 */ /* 0x000fe40000000f00 */
[----:B------:R-:W-:-:S13]  /*5970*/  LOP3.LUT P1, RZ, R18, 0x7f, RZ, 0xc0, !PT ;  /* 0x0000007f12ff7812 */ /* 0x000fda000782c0ff */
[----:B------:R-:W1:Y:S01]  /*5980*/  @!P1 LDC R13, c[0x0][0x500] ;  /* 0x00014000ff0d9b82 */ /* 0x000e620000000800 */
[----:B0-----:R-:W-:Y:S02]  /*5990*/  LEA R23, R20, R7, 0x18 ;  /* 0x0000000714177211 */ /* 0x001fe400078ec0ff */
[----:B------:R-:W-:-:S03]  /*59a0*/  SHF.L.U32 R7, R5, 0x1f, RZ ;  /* 0x0000001f05077819 */ /* 0x000fc600000006ff */
[----:B------:R-:W-:-:S04]  /*59b0*/  IMAD R20, R14, 0x8, R23 ;  /* 0x000000080e147824 */ /* 0x000fc800078e0217 */
[----:B------:R-:W0:Y:S02]  /*59c0*/  SYNCS.PHASECHK.TRANS64.TRYWAIT P0, [R20+URZ+0x28], R7 ;  /* 0x00002807140075a7 */ /* 0x000e24000800017f */
[----:B01----:R-:W-:Y:S05]  /*59d0*/  @!P0 BRA `(.L_x_92) ;  /* 0x0000000c00c88947 */ /* 0x003fea0003800000 */
.L_x_112:
[----:B0-----:R-:W-:Y:S01]  /*59e0*/  PRMT R7, R8, 0x9910, RZ ;  /* 0x0000991008077816 */ /* 0x001fe200000000ff */
[----:B------:R0:W-:Y:S03]  /*59f0*/  @!P1 SYNCS.ARRIVE.TRANS64 RZ, [R20+URZ], R13 ;  /* 0x0000000d14ff99a7 */ /* 0x0001e6000800003f */
[----:B------:R-:W-:-:S13]  /*5a00*/  ISETP.NE.AND P0, PT, R7, 0x2, PT ;  /* 0x000000020700780c */ /* 0x000fda0003f05270 */
[----:B0-----:R-:W-:Y:S05]  /*5a10*/  @P0 BRA `(.L_x_93) ;  /* 0x0000000000040947 */ /* 0x001fea0003800000 */
[----:B------:R-:W-:Y:S01]  /*5a20*/  BPT.TRAP 0x1 ;  /* 0x000000040000795c */ /* 0x000fe20000300000 */
.L_x_93:
[----:B------:R-:W-:Y:S01]  /*5a30*/  IMAD R7, R14, 0x4, R9 ;  /* 0x000000040e077824 */ /* 0x000fe200078e0209 */
[----:B------:R-:W-:Y:S01]  /*5a40*/  R2UR UR34, R22 ;  /* 0x00000000162272ca */ /* 0x000fe200000e0000 */
[--C-:B------:R-:W-:Y:S01]  /*5a50*/  IMAD R13, R14, 0x8000, R23.reuse ;  /* 0x000080000e0d7824 */ /* 0x100fe200078e0217 */
[----:B------:R-:W-:Y:S01]  /*5a60*/  R2UR UR33, R20 ;  /* 0x00000000142172ca */ /* 0x000fe200000e0000 */
[----:B------:R-:W-:Y:S01]  /*5a70*/  IMAD R7, R7, 0x600, RZ ;  /* 0x0000060007077824 */ /* 0x000fe200078e02ff */
[----:B------:R-:W-:Y:S01]  /*5a80*/  R2UR UR36, R6 ;  /* 0x00000000062472ca */ /* 0x000fe200000e0000 */
[----:B------:R-:W-:Y:S01]  /*5a90*/  VIADD R4, R4, 0xffffffff ;  /* 0xffffffff04047836 */ /* 0x000fe20000000000 */
[----:B------:R-:W-:Y:S01]  /*5aa0*/  R2UR UR24, R13 ;  /* 0x000000000d1872ca */ /* 0x000fe200000e0000 */
[----:B------:R-:W-:Y:S01]  /*5ab0*/  IMAD R7, R7, 0x2, R23 ;  /* 0x0000000207077824 */ /* 0x000fe200078e0217 */
[----:B------:R-:W-:Y:S01]  /*5ac0*/  R2UR UR35, R15 ;  /* 0x000000000f2372ca */ /* 0x000fe200000e0000 */
[----:B------:R-:W-:Y:S01]  /*5ad0*/  UIADD3 UR14, UP0, UR38, 0xf0, URZ ;  /* 0x000000f0260e7890 */ /* 0x000fe2000ff1e03f */
[----:B------:R-:W-:Y:S01]  /*5ae0*/  R2UR UR19, R21 ;  /* 0x00000000151372ca */ /* 0x000fe200000e0000 */
[----:B------:R-:W-:Y:S01]  /*5af0*/  UIADD3 UR40, UP1, UR38, 0x1f0, URZ ;  /* 0x000001f026287890 */ /* 0x000fe2000ff3e03f */
[----:B------:R-:W-:Y:S01]  /*5b00*/  R2UR UR8, R7 ;  /* 0x00000000070872ca */ /* 0x000fe200000e0000 */
[----:B------:R-:W-:Y:S01]  /*5b10*/  UIADD3.X UR15, URZ, UR39, URZ, UP0, !UPT ;  /* 0x000000273f0f7290 */ /* 0x000fe200087fe43f */
[----:B------:R-:W-:Y:S01]  /*5b20*/  ISETP.GT.AND P1, PT, R4, 0x1, PT ;  /* 0x000000010400780c */ /* 0x000fe20003f24270 */
[----:B------:R-:W-:Y:S01]  /*5b30*/  UIADD3 UR26, UR34, 0x40, URZ ;  /* 0x00000040221a7890 */ /* 0x000fe2000fffe03f */
[----:B------:R-:W-:Y:S01]  /*5b40*/  VIADD R14, R14, 0x1 ;  /* 0x000000010e0e7836 */ /* 0x000fe20000000000 */
[----:B------:R-:W-:Y:S01]  /*5b50*/  UIADD3.X UR41, URZ, UR39, URZ, UP1, !UPT ;  /* 0x000000273f297290 */ /* 0x000fe20008ffe43f */
[----:B------:R-:W-:Y:S01]  /*5b60*/  VIADD R22, R22, 0x80 ;  /* 0x0000008016167836 */ /* 0x000fe20000000000 */
[----:B------:R-:W-:-:S02]  /*5b70*/  UIADD3 UR32, UR24, 0x100, URZ ;  /* 0x0000010018207890 */ /* 0x000fc4000fffe03f */
[----:B------:R-:W-:Y:S01]  /*5b80*/  UIADD3 UR24, UR24, 0x4100, URZ ;  /* 0x0000410018187890 */ /* 0x000fe2000fffe03f */
[----:B------:R-:W-:Y:S01]  /*5b90*/  ISETP.NE.AND P0, PT, R14, 0x5, PT ;  /* 0x000000050e00780c */ /* 0x000fe20003f05270 */
[----:B------:R-:W-:Y:S01]  /*5ba0*/  UMOV UR22, 0x0 ;  /* 0x0000000000167882 */ /* 0x000fe20000000000 */
[----:B------:R-:W-:Y:S01]  /*5bb0*/  UMOV UR23, 0x10000000 ;  /* 0x1000000000177882 */ /* 0x000fe20000000000 */
[----:B------:R-:W-:Y:S01]  /*5bc0*/  UIADD3 UR16, UR8, 0x28100, URZ ;  /* 0x0002810008107890 */ /* 0x000fe2000fffe03f */
[----:B------:R-:W-:Y:S01]  /*5bd0*/  SEL R20, RZ, 0x1, P0 ;  /* 0x00000001ff147807 */ /* 0x000fe20000000000 */
[----:B------:R-:W-:Y:S01]  /*5be0*/  UIADD3 UR8, UR8, 0x29900, URZ ;  /* 0x0002990008087890 */ /* 0x000fe2000fffe03f */
[----:B------:R0:W-:Y:S01]  /*5bf0*/  UTMALDG.3D [UR32], [UR14], desc[UR22] ;  /* 0x000016200e0075b4 */ /* 0x0001e20008011000 */
[----:B------:R-:W-:Y:S01]  /*5c00*/  UMOV UR25, UR33 ;  /* 0x0000002100197c82 */ /* 0x000fe20008000000 */
[----:B------:R-:W-:Y:S01]  /*5c10*/  UMOV UR28, UR36 ;  /* 0x00000024001c7c82 */ /* 0x000fe20008000000 */
[----:B------:R-:W-:Y:S01]  /*5c20*/  UMOV UR27, UR35 ;  /* 0x00000023001b7c82 */ /* 0x000fe20008000000 */
[----:B------:R-:W-:Y:S01]  /*5c30*/  UMOV UR13, 0x30000 ;  /* 0x00030000000d7882 */ /* 0x000fe20000000000 */
[----:B------:R-:W-:Y:S01]  /*5c40*/  UMOV UR17, UR33 ;  /* 0x0000002100117c82 */ /* 0x000fe20008000000 */
[----:B------:R-:W-:Y:S01]  /*5c50*/  UMOV UR18, UR34 ;  /* 0x0000002200127c82 */ /* 0x000fe20008000000 */
[----:B------:R-:W-:Y:S01]  /*5c60*/  UMOV UR20, UR36 ;  /* 0x0000002400147c82 */ /* 0x000fe20008000000 */
[----:B------:R-:W-:Y:S01]  /*5c70*/  UMOV UR9, UR33 ;  /* 0x0000002100097c82 */ /* 0x000fe20008000000 */
[----:B------:R-:W-:Y:S01]  /*5c80*/  UMOV UR11, UR19 ;  /* 0x00000013000b7c82 */ /* 0x000fe20008000000 */
[----:B------:R-:W-:Y:S01]  /*5c90*/  UMOV UR12, UR36 ;  /* 0x00000024000c7c82 */ /* 0x000fe20008000000 */
[----:B------:R0:W-:Y:S01]  /*5ca0*/  UTMALDG.3D [UR24], [UR14], desc[UR22] ;  /* 0x000016180e0075b4 */ /* 0x0001e20008011000 */
[----:B------:R-:W-:Y:S01]  /*5cb0*/  UMOV UR10, UR26 ;  /* 0x0000001a000a7c82 */ /* 0x000fe20008000000 */
[----:B------:R-:W-:-:S02]  /*5cc0*/  LOP3.LUT R5, R5, R20, RZ, 0x3c, !PT ;  /* 0x0000001405057212 */ /* 0x000fc400078e3cff */
[----:B------:R-:W-:Y:S01]  /*5cd0*/  SEL R14, R14, RZ, P0 ;  /* 0x000000ff0e0e7207 */ /* 0x000fe20000000000 */
[----:B------:R0:W-:Y:S01]  /*5ce0*/  UTMALDG.3D.MULTICAST [UR16], [UR40], UR13, desc[UR22] ;  /* 0x00001610280073b4 */ /* 0x0001e2000801180d */
[----:B------:R0:W-:Y:S02]  /*5cf0*/  UTMALDG.3D.MULTICAST [UR8], [UR40], UR13, desc[UR22] ;  /* 0x00001608280073b4 */ /* 0x0001e4000801180d */
[----:B0-----:R-:W-:Y:S05]  /*5d00*/  @P1 BRA `(.L_x_94) ;  /* 0xfffffffc00101947 */ /* 0x001fea000383ffff */
.L_x_91:
[----:B------:R-:W-:Y:S05]  /*5d10*/  BSYNC B1 ;  /* 0x0000000000017941 */ /* 0x000fea0003800000 */
.L_x_90:
[----:B------:R-:W-:Y:S01]  /*5d20*/  LOP3.LUT P1, RZ, R11, 0xff, RZ, 0xc0, !PT ;  /* 0x000000ff0bff7812 */ /* 0x000fe2000782c0ff */
[C---:B------:R-:W-:Y:S01]  /*5d30*/  IMAD.IADD R6, R10.reuse, 0x1, R3 ;  /* 0x000000010a067824 */ /* 0x040fe200078e0203 */
[----:B------:R-:W-:Y:S01]  /*5d40*/  ULDC.64 UR8, c[0x0][0x650] ;  /* 0x0001940000087ab9 */ /* 0x000fe20000000a00 */
[----:B------:R-:W-:Y:S01]  /*5d50*/  ISETP.GE.U32.AND P2, PT, R10, 0x5, PT ;  /* 0x000000050a00780c */ /* 0x000fe20003f46070 */
[----:B------:R-:W-:Y:S01]  /*5d60*/  BSSY B1, `(.L_x_95) ;  /* 0x000006b000017945 */ /* 0x000fe20003800000 */
[----:B------:R-:W-:Y:S01]  /*5d70*/  IMAD.MOV.U32 R13, RZ, RZ, -0x1 ;  /* 0xffffffffff0d7424 */ /* 0x000fe200078e00ff */
[----:B------:R-:W-:Y:S01]  /*5d80*/  ISETP.GT.U32.AND P0, PT, R6, 0x4, PT ;  /* 0x000000040600780c */ /* 0x000fe20003f04070 */
[----:B------:R-:W-:Y:S01]  /*5d90*/  IMAD.MOV.U32 R20, RZ, RZ, -0x1 ;  /* 0xffffffffff147424 */ /* 0x000fe200078e00ff */
[----:B------:R-:W-:Y:S02]  /*5da0*/  PRMT R11, RZ, 0x7610, R11 ;  /* 0x00007610ff0b7816 */ /* 0x000fe4000000000b */
[----:B------:R-:W-:-:S03]  /*5db0*/  ISETP.LT.U32.AND P0, PT, R10, 0x5, P0 ;  /* 0x000000050a00780c */ /* 0x000fc60000701070 */
[----:B------:R-:W0:Y:S01]  /*5dc0*/  @P1 S2R R5, SR_CgaCtaId ;  /* 0x0000000000051919 */ /* 0x000e220000008800 */
[----:B------:R-:W-:-:S04]  /*5dd0*/  @P1 MOV R4, 0x400 ;  /* 0x0000040000041802 */ /* 0x000fc80000000f00 */
[----:B0-----:R-:W-:Y:S01]  /*5de0*/  @P1 LEA R3, R5, R4, 0x18 ;  /* 0x0000000405031211 */ /* 0x001fe200078ec0ff */
[----:B------:R-:W-:-:S03]  /*5df0*/  IMAD.WIDE.U32 R4, R6, -0x33333333, RZ ;  /* 0xcccccccd06047825 */ /* 0x000fc600078e00ff */
[----:B------:R0:W-:Y:S01]  /*5e00*/  @P1 SYNCS.ARRIVE.TRANS64.A1T0 RZ, [R3+URZ+0x68], RZ ;  /* 0x000068ff03ff19a7 */ /* 0x0001e2000810003f */
[----:B------:R-:W-:Y:S02]  /*5e10*/  IADD3 R16, P1, R16, UR30, RZ ;  /* 0x0000001e10107c10 */ /* 0x000fe4000ff3e0ff */
[----:B------:R-:W-:Y:S02]  /*5e20*/  SHF.R.U32.HI R5, RZ, 0x2, R5 ;  /* 0x00000002ff057819 */ /* 0x000fe40000011605 */
[----:B------:R-:W-:Y:S02]  /*5e30*/  IADD3.X R17, R17, UR7, RZ, P1, !PT ;  /* 0x0000000711117c10 */ /* 0x000fe40008ffe4ff */
[----:B------:R-:W-:Y:S02]  /*5e40*/  PRMT R4, RZ, 0x7610, R4 ;  /* 0x00007610ff047816 */ /* 0x000fe40000000004 */
[----:B0-----:R-:W-:Y:S02]  /*5e50*/  SEL R3, RZ, 0x1, !P0 ;  /* 0x00000001ff037807 */ /* 0x001fe40004000000 */
[----:B------:R-:W-:-:S02]  /*5e60*/  ISETP.GE.U32.AND P0, PT, R16, UR8, PT ;  /* 0x0000000810007c0c */ /* 0x000fc4000bf06070 */
[----:B------:R-:W-:Y:S01]  /*5e70*/  LOP3.LUT R0, R0, R3, RZ, 0x3c, !PT ;  /* 0x0000000300007212 */ /* 0x000fe200078e3cff */
[----:B------:R-:W-:Y:S01]  /*5e80*/  IMAD R3, R5, -0x5, R6 ;  /* 0xfffffffb05037824 */ /* 0x000fe200078e0206 */
[----:B------:R-:W-:Y:S01]  /*5e90*/  ISETP.GE.U32.AND.EX P0, PT, R17, UR9, PT, P0 ;  /* 0x0000000911007c0c */ /* 0x000fe2000bf06100 */
[----:B------:R-:W-:Y:S01]  /*5ea0*/  IMAD.MOV.U32 R6, RZ, RZ, -0x1 ;  /* 0xffffffffff067424 */ /* 0x000fe200078e00ff */
[----:B------:R-:W-:-:S11]  /*5eb0*/  @P2 LOP3.LUT R0, R0, 0x1, R5, 0x78, !PT ;  /* 0x0000000100002812 */ /* 0x000fd600078e7805 */
[----:B------:R-:W-:Y:S05]  /*5ec0*/  @P0 BRA `(.L_x_96) ;  /* 0x0000000400500947 */ /* 0x000fea0003800000 */
[----:B------:R-:W0:Y:S01]  /*5ed0*/  S2R R15, SR_CTAID.X ;  /* 0x00000000000f7919 */ /* 0x000e220000002500 */
[----:B------:R-:W-:Y:S01]  /*5ee0*/  ULDC.64 UR8, c[0x0][0x628] ;  /* 0x00018a0000087ab9 */ /* 0x000fe20000000a00 */
[----:B------:R-:W1:Y:S01]  /*5ef0*/  LDC R20, c[0x0][0x144] ;  /* 0x00005100ff147b82 */ /* 0x000e620000000800 */
[----:B------:R-:W-:Y:S01]  /*5f00*/  ISETP.NE.U32.AND P0, PT, RZ, UR8, PT ;  /* 0x00000008ff007c0c */ /* 0x000fe2000bf05070 */
[----:B------:R-:W2:Y:S01]  /*5f10*/  S2R R13, SR_CTAID.Y ;  /* 0x00000000000d7919 */ /* 0x000ea20000002600 */
[----:B------:R-:W-:Y:S01]  /*5f20*/  ULDC UR11, c[0x0][0x630] ;  /* 0x00018c00000b7ab9 */ /* 0x000fe20000000800 */
[----:B------:R-:W-:Y:S01]  /*5f30*/  ULDC UR12, c[0x0][0x150] ;  /* 0x00005400000c7ab9 */ /* 0x000fe20000000800 */
[----:B------:R-:W-:Y:S01]  /*5f40*/  ISETP.NE.AND.EX P0, PT, RZ, UR9, PT, P0 ;  /* 0x00000009ff007c0c */ /* 0x000fe2000bf05300 */
[----:B------:R-:W-:Y:S02]  /*5f50*/  IMAD.MOV.U32 R4, RZ, RZ, R16 ;  /* 0x000000ffff047224 */ /* 0x000fe400078e0010 */
[----:B------:R-:W-:Y:S01]  /*5f60*/  IMAD.MOV.U32 R5, RZ, RZ, R17 ;  /* 0x000000ffff057224 */ /* 0x000fe200078e0011 */
[----:B0-----:R-:W-:-:S09]  /*5f70*/  I2FP.F32.U32 R22, R15 ;  /* 0x0000000f00167245 */ /* 0x001fd20000201000 */
[----:B------:R-:W-:Y:S05]  /*5f80*/  @!P0 BRA `(.L_x_97) ;  /* 0x0000000000288947 */ /* 0x000fea0003800000 */
[----:B------:R-:W-:Y:S02]  /*5f90*/  ULDC UR10, c[0x0][0x634] ;  /* 0x00018d00000a7ab9 */ /* 0x000fe40000000800 */
[----:B------:R-:W-:-:S05]  /*5fa0*/  IADD3 R5, P0, R16, UR10, RZ ;  /* 0x0000000a10057c10 */ /* 0x000fca000ff1e0ff */
[----:B------:R-:W-:-:S04]  /*5fb0*/  IMAD.X R21, RZ, RZ, R17, P0 ;  /* 0x000000ffff157224 */ /* 0x000fc800000e0611 */
[----:B------:R-:W-:-:S04]  /*5fc0*/  IMAD.WIDE.U32 R6, R21, UR8, RZ ;  /* 0x0000000815067c25 */ /* 0x000fc8000f8e00ff */
[----:B------:R-:W-:-:S04]  /*5fd0*/  IMAD.WIDE.U32 R6, P0, R5, UR9, R6 ;  /* 0x0000000905067c25 */ /* 0x000fc8000f800006 */
[----:B------:R-:W-:-:S04]  /*5fe0*/  IMAD.WIDE.U32 R4, R5, UR8, RZ ;  /* 0x0000000805047c25 */ /* 0x000fc8000f8e00ff */
[----:B------:R-:W-:Y:S01]  /*5ff0*/  IMAD.MOV.U32 R4, RZ, RZ, R7 ;  /* 0x000000ffff047224 */ /* 0x000fe200078e0007 */
[----:B------:R-:W-:Y:S01]  /*6000*/  IADD3 RZ, P1, R5, R6, RZ ;  /* 0x0000000605ff7210 */ /* 0x000fe20007f3e0ff */
[----:B------:R-:W-:-:S04]  /*6010*/  IMAD.X R5, RZ, RZ, RZ, P0 ;  /* 0x000000ffff057224 */ /* 0x000fc800000e06ff */
[----:B------:R-:W-:-:S08]  /*6020*/  IMAD.WIDE.U32.X R4, R21, UR9, R4, P1 ;  /* 0x0000000915047c25 */ /* 0x000fd000088e0404 */
.L_x_97:
[----:B------:R-:W-:Y:S01]  /*6030*/  FMUL R22, R22, UR12 ;  /* 0x0000000c16167c20 */ /* 0x000fe20008400000 */
[--C-:B------:R-:W-:Y:S01]  /*6040*/  SHF.R.U64 R14, R4, UR11, R5.reuse ;  /* 0x0000000b040e7c19 */ /* 0x100fe20008001205 */
[----:B------:R-:W-:Y:S01]  /*6050*/  ULDC.64 UR8, c[0x0][0x620] ;  /* 0x0001880000087ab9 */ /* 0x000fe20000000a00 */
[----:B------:R-:W-:Y:S01]  /*6060*/  SHF.R.U32.HI R4, RZ, UR11, R5 ;  /* 0x0000000bff047c19 */ /* 0x000fe20008011605 */
[----:B------:R-:W-:Y:S01]  /*6070*/  ULDC.64 UR10, c[0x0][0x640] ;  /* 0x00019000000a7ab9 */ /* 0x000fe20000000a00 */
[----:B------:R-:W-:Y:S01]  /*6080*/  IADD3 R5, P0, RZ, -R14, RZ ;  /* 0x8000000eff057210 */ /* 0x000fe20007f1e0ff */
[----:B------:R-:W0:Y:S04]  /*6090*/  F2I.U32.TRUNC.NTZ R22, R22 ;  /* 0x0000001600167305 */ /* 0x000e28000020f000 */
[----:B------:R-:W-:Y:S01]  /*60a0*/  IMAD.X R4, RZ, RZ, ~R4, P0 ;  /* 0x000000ffff047224 */ /* 0x000fe200000e0e04 */
[----:B------:R-:W-:-:S03]  /*60b0*/  ISETP.NE.U32.AND P0, PT, RZ, UR10, PT ;  /* 0x0000000aff007c0c */ /* 0x000fc6000bf05070 */
[----:B------:R-:W-:Y:S01]  /*60c0*/  IMAD R4, R4, UR8, RZ ;  /* 0x0000000804047c24 */ /* 0x000fe2000f8e02ff */
[----:B------:R-:W-:-:S03]  /*60d0*/  ISETP.NE.AND.EX P0, PT, RZ, UR11, PT, P0 ;  /* 0x0000000bff007c0c */ /* 0x000fc6000bf05300 */
[C---:B------:R-:W-:Y:S01]  /*60e0*/  IMAD R7, R5.reuse, UR9, R4 ;  /* 0x0000000905077c24 */ /* 0x040fe2000f8e0204 */
[----:B------:R-:W-:Y:S01]  /*60f0*/  ULDC UR9, c[0x0][0x154] ;  /* 0x0000550000097ab9 */ /* 0x000fe20000000800 */
[----:B------:R-:W-:Y:S01]  /*6100*/  IMAD.WIDE.U32 R4, R5, UR8, R16 ;  /* 0x0000000805047c25 */ /* 0x000fe2000f8e0010 */
[----:B------:R-:W-:-:S03]  /*6110*/  ULDC UR8, c[0x0][0x618] ;  /* 0x0001860000087ab9 */ /* 0x000fc60000000800 */
[----:B0-----:R-:W-:Y:S02]  /*6120*/  IMAD.MOV R6, RZ, RZ, -R22 ;  /* 0x000000ffff067224 */ /* 0x001fe400078e0a16 */
[----:B------:R-:W-:Y:S02]  /*6130*/  IMAD.IADD R5, R5, 0x1, R7 ;  /* 0x0000000105057824 */ /* 0x000fe400078e0207 */
[----:B-1----:R-:W-:Y:S01]  /*6140*/  IMAD R15, R20, R6, R15 ;  /* 0x00000006140f7224 */ /* 0x002fe200078e020f */
[----:B--2---:R-:W-:Y:S01]  /*6150*/  I2FP.F32.U32 R6, R13 ;  /* 0x0000000d00067245 */ /* 0x004fe20000201000 */
[----:B------:R-:W0:Y:S01]  /*6160*/  LDC R20, c[0x0][0x148] ;  /* 0x00005200ff147b82 */ /* 0x000e220000000800 */
[--C-:B------:R-:W-:Y:S02]  /*6170*/  SHF.R.U64 R21, R4, UR8, R5.reuse ;  /* 0x0000000804157c19 */ /* 0x100fe40008001205 */
[----:B------:R-:W-:Y:S01]  /*6180*/  SHF.R.U32.HI R4, RZ, UR8, R5 ;  /* 0x00000008ff047c19 */ /* 0x000fe20008011605 */
[----:B------:R-:W-:Y:S01]  /*6190*/  FMUL R6, R6, UR9 ;  /* 0x0000000906067c20 */ /* 0x000fe20008400000 */
[----:B------:R-:W-:-:S02]  /*61a0*/  ULDC UR8, c[0x0][0x608] ;  /* 0x0001820000087ab9 */ /* 0x000fc40000000800 */
[--C-:B------:R-:W-:Y:S01]  /*61b0*/  SHF.R.U64 R23, R21, UR8, R4.reuse ;  /* 0x0000000815177c19 */ /* 0x100fe20008001204 */
[----:B------:R1:W2:Y:S01]  /*61c0*/  F2I.U32.TRUNC.NTZ R24, R6 ;  /* 0x0000000600187305 */ /* 0x0002a2000020f000 */
[----:B------:R-:W-:Y:S01]  /*61d0*/  SHF.R.U32.HI R4, RZ, UR8, R4 ;  /* 0x00000008ff047c19 */ /* 0x000fe20008011604 */
[----:B------:R-:W-:-:S03]  /*61e0*/  ULDC UR8, c[0x0][0x658] ;  /* 0x0001960000087ab9 */ /* 0x000fc60000000800 */
[--C-:B------:R-:W-:Y:S02]  /*61f0*/  SHF.R.U64 R22, R23, UR8, R4.reuse ;  /* 0x0000000817167c19 */ /* 0x100fe40008001204 */
[----:B------:R-:W-:-:S03]  /*6200*/  SHF.R.U32.HI R25, RZ, UR8, R4 ;  /* 0x00000008ff197c19 */ /* 0x000fc60008011604 */
[----:B------:R-:W-:Y:S02]  /*6210*/  IMAD.MOV.U32 R4, RZ, RZ, R22 ;  /* 0x000000ffff047224 */ /* 0x000fe400078e0016 */
[----:B------:R-:W-:Y:S01]  /*6220*/  IMAD.MOV.U32 R5, RZ, RZ, R25 ;  /* 0x000000ffff057224 */ /* 0x000fe200078e0019 */
[----:B-1----:R-:W-:Y:S06]  /*6230*/  @!P0 BRA `(.L_x_98) ;  /* 0x0000000000288947 */ /* 0x002fec0003800000 */
        /* <DEDUP_REMOVED lines=10> */
.L_x_98:
[----:B------:R-:W-:Y:S01]  /*62e0*/  ISETP.NE.AND P0, PT, R2, 0x1, PT ;  /* 0x000000010200780c */ /* 0x000fe20003f05270 */
[----:B------:R-:W-:Y:S01]  /*62f0*/  ULDC UR8, c[0x0][0x648] ;  /* 0x0001920000087ab9 */ /* 0x000fe20000000800 */
[----:B------:R-:W-:Y:S01]  /*6300*/  LOP3.LUT R23, R23, UR6, RZ, 0xc0, !PT ;  /* 0x0000000617177c12 */ /* 0x000fe2000f8ec0ff */
[----:B--2---:R-:W-:Y:S01]  /*6310*/  IMAD.MOV R24, RZ, RZ, -R24 ;  /* 0x000000ffff187224 */ /* 0x004fe200078e0a18 */
[----:B------:R-:W-:Y:S01]  /*6320*/  SHF.R.U64 R4, R4, UR8, R5 ;  /* 0x0000000804047c19 */ /* 0x000fe20008001205 */
[----:B------:R-:W-:Y:S01]  /*6330*/  ULDC UR8, c[0x0][0x638] ;  /* 0x00018e0000087ab9 */ /* 0x000fe20000000800 */
[----:B------:R-:W-:Y:S01]  /*6340*/  LOP3.LUT R21, R21, UR4, RZ, 0xc0, !PT ;  /* 0x0000000415157c12 */ /* 0x000fe2000f8ec0ff */
[----:B------:R-:W-:Y:S01]  /*6350*/  ULDC UR9, c[0x0][0x610] ;  /* 0x0001840000097ab9 */ /* 0x000fe20000000800 */
[----:B------:R-:W-:Y:S02]  /*6360*/  IMAD.MOV.U32 R6, RZ, RZ, R14 ;  /* 0x000000ffff067224 */ /* 0x000fe400078e000e */
[----:B------:R-:W-:-:S02]  /*6370*/  IMAD.MOV R5, RZ, RZ, -R4 ;  /* 0x000000ffff057224 */ /* 0x000fc400078e0a04 */
[----:B------:R-:W-:Y:S02]  /*6380*/  IMAD R4, R4, UR5, R23 ;  /* 0x0000000504047c24 */ /* 0x000fe4000f8e0217 */
[----:B0-----:R-:W-:Y:S02]  /*6390*/  @P0 IMAD R15, R20, R24, R13 ;  /* 0x00000018140f0224 */ /* 0x001fe400078e020d */
[----:B------:R-:W-:Y:S01]  /*63a0*/  IMAD R22, R5, UR8, R22 ;  /* 0x0000000805167c24 */ /* 0x000fe2000f8e0216 */
[----:B------:R-:W-:Y:S01]  /*63b0*/  ULDC UR8, c[0x0][0x600] ;  /* 0x0001800000087ab9 */ /* 0x000fe20000000800 */
[----:B------:R-:W-:Y:S02]  /*63c0*/  IMAD R15, R4, UR9, R15 ;  /* 0x00000009040f7c24 */ /* 0x000fe4000f8e020f */
[----:B------:R-:W-:Y:S02]  /*63d0*/  IMAD R22, R22, UR8, R21 ;  /* 0x0000000816167c24 */ /* 0x000fe4000f8e0215 */
[----:B------:R-:W-:-:S03]  /*63e0*/  IMAD.MOV.U32 R4, RZ, RZ, 0x1 ;  /* 0x00000001ff047424 */ /* 0x000fc600078e00ff */
[----:B------:R-:W-:Y:S02]  /*63f0*/  SEL R20, R22, R15, !P0 ;  /* 0x0000000f16147207 */ /* 0x000fe40004000000 */
[----:B------:R-:W-:-:S07]  /*6400*/  SEL R13, R15, R22, !P0 ;  /* 0x000000160f0d7207 */ /* 0x000fce0004000000 */
.L_x_96:
[----:B------:R-:W-:Y:S05]  /*6410*/  BSYNC B1 ;  /* 0x0000000000017941 */ /* 0x000fea0003800000 */
.L_x_95:
[----:B------:R-:W-:-:S13]  /*6420*/  LOP3.LUT P0, RZ, R4, 0xff, RZ, 0xc0, !PT ;  /* 0x000000ff04ff7812 */ /* 0x000fda000780c0ff */
[----:B------:R-:W-:Y:S05]  /*6430*/  @P0 BRA `(.L_x_99) ;  /* 0xfffffff4000c0947 */ /* 0x000fea000383ffff */
[----:B------:R-:W-:Y:S05]  /*6440*/  BSYNC B0 ;  /* 0x0000000000007941 */ /* 0x000fea0003800000 */
.L_x_88:
[----:B------:R-:W-:-:S03]  /*6450*/  UMOV UR8, 0xffffffff ;  /* 0xffffffff00087882 */ /* 0x000fc60000000000 */
[----:B------:R-:W-:Y:S05]  /*6460*/  BRA.DIV UR8, `(.L_x_100) ;  /* 0x0000000608387947 */ /* 0x000fea000b800000 */
[----:B------:R-:W-:-:S13]  /*6470*/  ELECT P6, URZ, PT ;  /* 0x00000000003f782f */ /* 0x000fda00038c0000 */
.L_x_115:
[----:B------:R-:W-:Y:S04]  /*6480*/  BSSY B0, `(.L_x_101) ;  /* 0x0000034000007945 */ /* 0x000fe80003800000 */
[----:B------:R-:W-:Y:S05]  /*6490*/  @!P6 BRA `(.L_x_102) ;  /* 0x0000000000c8e947 */ /* 0x000fea0003800000 */
[----:B------:R-:W-:-:S04]  /*64a0*/  LOP3.LUT R19, R19, 0x2, RZ, 0xfc, !PT ;  /* 0x0000000213137812 */ /* 0x000fc800078efcff */
[----:B------:R-:W-:-:S13]  /*64b0*/  ISETP.NE.AND P0, PT, R19, 0x3, PT ;  /* 0x000000031300780c */ /* 0x000fda0003f05270 */
[----:B------:R-:W-:Y:S05]  /*64c0*/  @!P0 BRA `(.L_x_103) ;  /* 0x0000000000048947 */ /* 0x000fea0003800000 */
[----:B------:R-:W-:Y:S01]  /*64d0*/  BPT.TRAP 0x1 ;  /* 0x000000040000795c */ /* 0x000fe20000300000 */
.L_x_103:
[----:B------:R-:W0:Y:S01]  /*64e0*/  S2R R5, SR_CgaCtaId ;  /* 0x0000000000057919 */ /* 0x000e220000008800 */
[----:B------:R-:W-:Y:S02]  /*64f0*/  MOV R2, 0x400 ;  /* 0x0000040000027802 */ /* 0x000fe40000000f00 */
[----:B------:R-:W-:Y:S02]  /*6500*/  SHF.L.U32 R4, R0, 0x1f, RZ ;  /* 0x0000001f00047819 */ /* 0x000fe400000006ff */
[----:B0-----:R-:W-:-:S05]  /*6510*/  LEA R2, R5, R2, 0x18 ;  /* 0x0000000205027211 */ /* 0x001fca00078ec0ff */
[----:B------:R-:W-:-:S04]  /*6520*/  VIADD R2, R2, 0x28 ;  /* 0x0000002802027836 */ /* 0x000fc80000000000 */
[C---:B------:R-:W-:Y:S02]  /*6530*/  IMAD R7, R3.reuse, 0x8, R2 ;  /* 0x0000000803077824 */ /* 0x040fe400078e0202 */
[----:B------:R-:W-:Y:S02]  /*6540*/  VIADD R3, R3, 0x1 ;  /* 0x0000000103037836 */ /* 0x000fe40000000000 */
[----:B------:R-:W0:Y:S03]  /*6550*/  SYNCS.PHASECHK.TRANS64.TRYWAIT P0, [R7+URZ], R4 ;  /* 0x00000004070075a7 */ /* 0x000e26000800017f */
[----:B------:R-:W-:-:S04]  /*6560*/  ISETP.NE.AND P1, PT, R3, 0x5, PT ;  /* 0x000000050300780c */ /* 0x000fc80003f25270 */
[----:B------:R-:W-:Y:S02]  /*6570*/  SEL R5, RZ, 0x1, P1 ;  /* 0x00000001ff057807 */ /* 0x000fe40000800000 */
[----:B------:R-:W-:Y:S02]  /*6580*/  SEL R3, R3, RZ, P1 ;  /* 0x000000ff03037207 */ /* 0x000fe40000800000 */
[----:B------:R-:W-:-:S03]  /*6590*/  LOP3.LUT R6, R0, R5, RZ, 0x3c, !PT ;  /* 0x0000000500067212 */ /* 0x000fc600078e3cff */
[----:B------:R-:W-:Y:S01]  /*65a0*/  IMAD R8, R3, 0x8, R2 ;  /* 0x0000000803087824 */ /* 0x000fe200078e0202 */
[----:B------:R-:W-:Y:S01]  /*65b0*/  SHF.L.U32 R5, R6, 0x1f, RZ ;  /* 0x0000001f06057819 */ /* 0x000fe200000006ff */
[----:B0-----:R-:W-:Y:S06]  /*65c0*/  @!P0 BRA `(.L_x_104) ;  /* 0x0000000400008947 */ /* 0x001fec0003800000 */
.L_x_116:
[----:B------:R-:W1:Y:S01]  /*65d0*/  SYNCS.PHASECHK.TRANS64.TRYWAIT P0, [R8+URZ], R5 ;  /* 0x00000005080075a7 */ /* 0x000e62000800017f */
[----:B------:R-:W-:-:S05]  /*65e0*/  VIADD R0, R3, 0x1 ;  /* 0x0000000103007836 */ /* 0x000fca0000000000 */
[----:B------:R-:W-:-:S04]  /*65f0*/  ISETP.NE.AND P1, PT, R0, 0x5, PT ;  /* 0x000000050000780c */ /* 0x000fc80003f25270 */
[----:B------:R-:W-:Y:S02]  /*6600*/  SEL R3, RZ, 0x1, P1 ;  /* 0x00000001ff037807 */ /* 0x000fe40000800000 */
[----:B0-----:R-:W-:Y:S02]  /*6610*/  SEL R7, R0, RZ, P1 ;  /* 0x000000ff00077207 */ /* 0x001fe40000800000 */
[----:B------:R-:W-:-:S03]  /*6620*/  LOP3.LUT R6, R6, R3, RZ, 0x3c, !PT ;  /* 0x0000000306067212 */ /* 0x000fc600078e3cff */
[----:B------:R-:W-:Y:S01]  /*6630*/  IMAD R9, R7, 0x8, R2 ;  /* 0x0000000807097824 */ /* 0x000fe200078e0202 */
[----:B------:R-:W-:Y:S01]  /*6640*/  SHF.L.U32 R4, R6, 0x1f, RZ ;  /* 0x0000001f06047819 */ /* 0x000fe200000006ff */
[----:B-1----:R-:W-:Y:S06]  /*6650*/  @!P0 BRA `(.L_x_105) ;  /* 0x0000000000f08947 */ /* 0x002fec0003800000 */
.L_x_117:
[----:B------:R-:W1:Y:S01]  /*6660*/  SYNCS.PHASECHK.TRANS64.TRYWAIT P0, [R9+URZ], R4 ;  /* 0x00000004090075a7 */ /* 0x000e62000800017f */
[----:B------:R-:W-:-:S05]  /*6670*/  VIADD R0, R7, 0x1 ;  /* 0x0000000107007836 */ /* 0x000fca0000000000 */
[----:B------:R-:W-:-:S04]  /*6680*/  ISETP.NE.AND P1, PT, R0, 0x5, PT ;  /* 0x000000050000780c */ /* 0x000fc80003f25270 */
[----:B------:R-:W-:Y:S02]  /*6690*/  SEL R3, RZ, 0x1, P1 ;  /* 0x00000001ff037807 */ /* 0x000fe40000800000 */
[----:B------:R-:W-:Y:S02]  /*66a0*/  SEL R7, R0, RZ, P1 ;  /* 0x000000ff00077207 */ /* 0x000fe40000800000 */
[----:B------:R-:W-:-:S03]  /*66b0*/  LOP3.LUT R11, R6, R3, RZ, 0x3c, !PT ;  /* 0x00000003060b7212 */ /* 0x000fc600078e3cff */
[----:B------:R-:W-:Y:S01]  /*66c0*/  IMAD R6, R7, 0x8, R2 ;  /* 0x0000000807067824 */ /* 0x000fe200078e0202 */
[----:B0-----:R-:W-:Y:S01]  /*66d0*/  SHF.L.U32 R5, R11, 0x1f, RZ ;  /* 0x0000001f0b057819 */ /* 0x001fe200000006ff */
[----:B-1----:R-:W-:Y:S06]  /*66e0*/  @!P0 BRA `(.L_x_106) ;  /* 0x0000000000e08947 */ /* 0x002fec0003800000 */
.L_x_118:
[----:B------:R-:W1:Y:S01]  /*66f0*/  SYNCS.PHASECHK.TRANS64.TRYWAIT P0, [R6+URZ], R5 ;  /* 0x00000005060075a7 */ /* 0x000e62000800017f */
[----:B------:R-:W-:-:S05]  /*6700*/  VIADD R0, R7, 0x1 ;  /* 0x0000000107007836 */ /* 0x000fca0000000000 */
[----:B------:R-:W-:-:S04]  /*6710*/  ISETP.NE.AND P1, PT, R0, 0x5, PT ;  /* 0x000000050000780c */ /* 0x000fc80003f25270 */
[----:B0-----:R-:W-:Y:S02]  /*6720*/  SEL R4, RZ, 0x1, P1 ;  /* 0x00000001ff047807 */ /* 0x001fe40000800000 */
[----:B------:R-:W-:Y:S02]  /*6730*/  SEL R3, R0, RZ, P1 ;  /* 0x000000ff00037207 */ /* 0x000fe40000800000 */
[----:B------:R-:W-:Y:S01]  /*6740*/  LOP3.LUT R0, R11, R4, RZ, 0x3c, !PT ;  /* 0x000000040b007212 */ /* 0x000fe200078e3cff */
[----:B-1----:R-:W-:Y:S06]  /*6750*/  @!P0 BRA `(.L_x_107) ;  /* 0x0000000000d88947 */ /* 0x002fec0003800000 */
.L_x_119:
[----:B------:R-:W-:Y:S01]  /*6760*/  IMAD R3, R3, 0x8, R2 ;  /* 0x0000000803037824 */ /* 0x000fe200078e0202 */
[----:B------:R-:W-:-:S07]  /*6770*/  SHF.L.U32 R0, R0, 0x1f, RZ ;  /* 0x0000001f00007819 */ /* 0x000fce00000006ff */
.L_x_108:
[----:B-1----:R1:W2:Y:S02]  /*6780*/  SYNCS.PHASECHK.TRANS64.TRYWAIT P0, [R3+URZ], R0 ;  /* 0x00000000030075a7 */ /* 0x0022a4000800017f */
[----:B--2---:R-:W-:Y:S05]  /*6790*/  @!P0 NANOSLEEP.SYNCS 0x989680 ;  /* 0x009896800000895d */ /* 0x004fea0003900000 */
[----:B------:R-:W2:Y:S02]  /*67a0*/  @!P0 SYNCS.PHASECHK.TRANS64 P0, [R3+URZ], R0 ;  /* 0x00000000030085a7 */ /* 0x000ea4000800007f */
[----:B--2---:R-:W-:Y:S05]  /*67b0*/  @!P0 BRA `(.L_x_108) ;  /* 0xfffffffc00f08947 */ /* 0x004fea000383ffff */
.L_x_102:
[----:B------:R-:W-:Y:S05]  /*67c0*/  BSYNC B0 ;  /* 0x0000000000007941 */ /* 0x000fea0003800000 */
.L_x_101:
[----:B------:R-:W-:Y:S05]  /*67d0*/  EXIT ;  /* 0x000000000000794d */ /* 0x000fea0003800000 */
.L_x_21:
[----:B---3--:R3:W4:Y:S02]  /*67e0*/  SYNCS.PHASECHK.TRANS64.TRYWAIT P1, [R3+URZ], R0 ;  /* 0x00000000030075a7 */ /* 0x008724000802017f */
[----:B----4-:R-:W-:Y:S05]  /*67f0*/  @!P1 NANOSLEEP.SYNCS 0x989680 ;  /* 0x009896800000995d */ /* 0x010fea0003900000 */
[----:B------:R-:W4:Y:S02]  /*6800*/  @!P1 SYNCS.PHASECHK.TRANS64 P1, [R3+URZ], R0 ;  /* 0x00000000030095a7 */ /* 0x000f24000802007f */
[----:B----4-:R-:W-:Y:S05]  /*6810*/  @!P1 BRA `(.L_x_21) ;  /* 0xfffffffc00f09947 */ /* 0x010fea000383ffff */
[----:B------:R-:W-:Y:S05]  /*6820*/  BRA `(.L_x_20) ;  /* 0xffffffac00407947 */ /* 0x000fea000383ffff */
.L_x_26:
[----:B-1----:R1:W2:Y:S02]  /*6830*/  SYNCS.PHASECHK.TRANS64.TRYWAIT P1, [R5+URZ], R4 ;  /* 0x00000004050075a7 */ /* 0x0022a4000802017f */
[----:B--2---:R-:W-:Y:S05]  /*6840*/  @!P1 NANOSLEEP.SYNCS 0x989680 ;  /* 0x009896800000995d */ /* 0x004fea0003900000 */
[----:B------:R-:W2:Y:S02]  /*6850*/  @!P1 SYNCS.PHASECHK.TRANS64 P1, [R5+URZ], R4 ;  /* 0x00000004050095a7 */ /* 0x000ea4000802007f */
[----:B--2---:R-:W-:Y:S05]  /*6860*/  @!P1 BRA `(.L_x_26) ;  /* 0xfffffffc00f09947 */ /* 0x004fea000383ffff */
[----:B------:R-:W-:Y:S05]  /*6870*/  BRA `(.L_x_25) ;  /* 0xffffffb800287947 */ /* 0x000fea000383ffff */
.L_x_89:
[----:B------:R-:W-:Y:S01]  /*6880*/  BSSY B1, `(.L_x_109) ;  /* 0x0000006000017945 */ /* 0x000fe20003800000 */
[----:B------:R-:W-:-:S07]  /*6890*/  IMAD.MOV.U32 R15, RZ, RZ, -0x1 ;  /* 0xffffffffff0f7424 */ /* 0x000fce00078e00ff */
[----:B------:R-:W-:Y:S05]  /*68a0*/  WARPSYNC.COLLECTIVE R15, `(.L_x_110) ;  /* 0x000000000f0c7348 */ /* 0x000fea0003c00000 */
[----:B------:R-:W-:Y:S02]  /*68b0*/  ELECT P6, UR62, PT ;  /* 0x00000000003e782f */ /* 0x000fe400038c0000 */
[----:B------:R-:W-:Y:S01]  /*68c0*/  MOV R14, UR62 ;  /* 0x0000003e000e7c02 */ /* 0x000fe20008000f00 */
[----:B------:R-:W-:Y:S10]  /*68d0*/  ENDCOLLECTIVE ;  /* 0x000000000000791b */ /* 0x000ff40003800000 */
.L_x_110:
[----:B------:R-:W-:Y:S05]  /*68e0*/  BSYNC B1 ;  /* 0x0000000000017941 */ /* 0x000fea0003800000 */
.L_x_109:
[----:B------:R-:W-:Y:S05]  /*68f0*/  BRA `(.L_x_111) ;  /* 0xffffffec00e87947 */ /* 0x000fea000383ffff */
.L_x_92:
[----:B0-----:R0:W1:Y:S02]  /*6900*/  SYNCS.PHASECHK.TRANS64.TRYWAIT P0, [R20+URZ+0x28], R7 ;  /* 0x00002807140075a7 */ /* 0x001064000800017f */
[----:B-1----:R-:W-:Y:S05]  /*6910*/  @!P0 NANOSLEEP.SYNCS 0x989680 ;  /* 0x009896800000895d */ /* 0x002fea0003900000 */
[----:B------:R-:W1:Y:S02]  /*6920*/  @!P0 SYNCS.PHASECHK.TRANS64 P0, [R20+URZ+0x28], R7 ;  /* 0x00002807140085a7 */ /* 0x000e64000800007f */
[----:B-1----:R-:W-:Y:S05]  /*6930*/  @!P0 BRA `(.L_x_92) ;  /* 0xfffffffc00f08947 */ /* 0x002fea000383ffff */
[----:B------:R-:W-:Y:S05]  /*6940*/  BRA `(.L_x_112) ;  /* 0xfffffff000247947 */ /* 0x000fea000383ffff */
.L_x_100:
[----:B------:R-:W-:Y:S01]  /*6950*/  BSSY B0, `(.L_x_113) ;  /* 0x0000006000007945 */ /* 0x000fe20003800000 */
[----:B------:R-:W-:-:S07]  /*6960*/  IMAD.MOV.U32 R15, RZ, RZ, -0x1 ;  /* 0xffffffffff0f7424 */ /* 0x000fce00078e00ff */
[----:B------:R-:W-:Y:S05]  /*6970*/  WARPSYNC.COLLECTIVE R15, `(.L_x_114) ;  /* 0x000000000f0c7348 */ /* 0x000fea0003c00000 */
[----:B------:R-:W-:Y:S02]  /*6980*/  ELECT P6, UR62, PT ;  /* 0x00000000003e782f */ /* 0x000fe400038c0000 */
[----:B------:R-:W-:Y:S01]  /*6990*/  MOV R14, UR62 ;  /* 0x0000003e000e7c02 */ /* 0x000fe20008000f00 */
[----:B------:R-:W-:Y:S10]  /*69a0*/  ENDCOLLECTIVE ;  /* 0x000000000000791b */ /* 0x000ff40003800000 */
.L_x_114:
[----:B------:R-:W-:Y:S05]  /*69b0*/  BSYNC B0 ;  /* 0x0000000000007941 */ /* 0x000fea0003800000 */
.L_x_113:
[----:B------:R-:W-:Y:S05]  /*69c0*/  BRA `(.L_x_115) ;  /* 0xfffffff800ac7947 */ /* 0x000fea000383ffff */
.L_x_104:
[----:B0-----:R0:W1:Y:S02]  /*69d0*/  SYNCS.PHASECHK.TRANS64.TRYWAIT P0, [R7+URZ], R4 ;  /* 0x00000004070075a7 */ /* 0x001064000800017f */
[----:B-1----:R-:W-:Y:S05]  /*69e0*/  @!P0 NANOSLEEP.SYNCS 0x989680 ;  /* 0x009896800000895d */ /* 0x002fea0003900000 */
[----:B------:R-:W1:Y:S02]  /*69f0*/  @!P0 SYNCS.PHASECHK.TRANS64 P0, [R7+URZ], R4 ;  /* 0x00000004070085a7 */ /* 0x000e64000800007f */
[----:B-1----:R-:W-:Y:S05]  /*6a00*/  @!P0 BRA `(.L_x_104) ;  /* 0xfffffffc00f08947 */ /* 0x002fea000383ffff */
[----:B------:R-:W-:Y:S05]  /*6a10*/  BRA `(.L_x_116) ;  /* 0xfffffff800ec7947 */ /* 0x000fea000383ffff */
.L_x_105:
[----:B0-----:R0:W1:Y:S02]  /*6a20*/  SYNCS.PHASECHK.TRANS64.TRYWAIT P0, [R8+URZ], R5 ;  /* 0x00000005080075a7 */ /* 0x001064000800017f */
[----:B-1----:R-:W-:Y:S05]  /*6a30*/  @!P0 NANOSLEEP.SYNCS 0x989680 ;  /* 0x009896800000895d */ /* 0x002fea0003900000 */
[----:B------:R-:W1:Y:S02]  /*6a40*/  @!P0 SYNCS.PHASECHK.TRANS64 P0, [R8+URZ], R5 ;  /* 0x00000005080085a7 */ /* 0x000e64000800007f */
[----:B-1----:R-:W-:Y:S05]  /*6a50*/  @!P0 BRA `(.L_x_105) ;  /* 0xfffffffc00f08947 */ /* 0x002fea000383ffff */
[----:B------:R-:W-:Y:S05]  /*6a60*/  BRA `(.L_x_117) ;  /* 0xfffffff800fc7947 */ /* 0x000fea000383ffff */
.L_x_106:
[----:B0-----:R0:W1:Y:S02]  /*6a70*/  SYNCS.PHASECHK.TRANS64.TRYWAIT P0, [R9+URZ], R4 ;  /* 0x00000004090075a7 */ /* 0x001064000800017f */
[----:B-1----:R-:W-:Y:S05]  /*6a80*/  @!P0 NANOSLEEP.SYNCS 0x989680 ;  /* 0x009896800000895d */ /* 0x002fea0003900000 */
[----:B------:R-:W1:Y:S02]  /*6a90*/  @!P0 SYNCS.PHASECHK.TRANS64 P0, [R9+URZ], R4 ;  /* 0x00000004090085a7 */ /* 0x000e64000800007f */
[----:B-1----:R-:W-:Y:S05]  /*6aa0*/  @!P0 BRA `(.L_x_106) ;  /* 0xfffffffc00f08947 */ /* 0x002fea000383ffff */
[----:B------:R-:W-:Y:S05]  /*6ab0*/  BRA `(.L_x_118) ;  /* 0xfffffffc000c7947 */ /* 0x000fea000383ffff */
.L_x_107:
[----:B0-----:R0:W1:Y:S02]  /*6ac0*/  SYNCS.PHASECHK.TRANS64.TRYWAIT P0, [R6+URZ], R5 ;  /* 0x00000005060075a7 */ /* 0x001064000800017f */
[----:B-1----:R-:W-:Y:S05]  /*6ad0*/  @!P0 NANOSLEEP.SYNCS 0x989680 ;  /* 0x009896800000895d */ /* 0x002fea0003900000 */
[----:B------:R-:W1:Y:S02]  /*6ae0*/  @!P0 SYNCS.PHASECHK.TRANS64 P0, [R6+URZ], R5 ;  /* 0x00000005060085a7 */ /* 0x000e64000800007f */
[----:B-1----:R-:W-:Y:S05]  /*6af0*/  @!P0 BRA `(.L_x_107) ;  /* 0xfffffffc00f08947 */ /* 0x002fea000383ffff */
[----:B------:R-:W-:Y:S05]  /*6b00*/  BRA `(.L_x_119) ;  /* 0xfffffffc00147947 */ /* 0x000fea000383ffff */
.L_x_120:
[----:B------:R-:W-:-:S00]  /*6b10*/  BRA `(.L_x_120) ;  /* 0xfffffffc00fc7947 */ /* 0x000fc0000383ffff */
[----:B------:R-:W-:-:S00]  /*6b20*/  NOP ;  /* 0x0000000000007918 */ /* 0x000fc00000000000 */
        /* <DEDUP_REMOVED lines=13> */
.L_x_121:


//--------------------- .nv.global.init           --------------------------
	.section	.nv.global.init,"aw",@progbits
.nv.global.init:
	.type		$str$22,@object
	.size		$str$22,($str$23 - $str$22)
$str$22:
        /*0000*/ 	.byte	0x6b, 0x5f, 0x74, 0x69, 0x6c, 0x65, 0x5f, 0x63, 0x6f, 0x75, 0x6e, 0x74, 0x20, 0x3e, 0x3d, 0x20
        /*0010*/ 	.byte	0x31, 0x00
	.type		$str$23,@object
	.size		$str$23,(__unnamed_1 - $str$23)
$str$23:
        /*0012*/ 	.byte	0x2f, 0x74, 0x6d, 0x70, 0x2f, 0x63, 0x75, 0x74, 0x6c, 0x61, 0x73, 0x73, 0x5f, 0x73, 0x77, 0x65
        /*0022*/ 	.byte	0x65, 0x70, 0x5f, 0x73, 0x72, 0x63, 0x2f, 0x69, 0x6e, 0x63, 0x6c, 0x75, 0x64, 0x65, 0x2f, 0x63
        /*0032*/ 	.byte	0x75, 0x74, 0x6c, 0x61, 0x73, 0x73, 0x2f, 0x67, 0x65, 0x6d, 0x6d, 0x2f, 0x63, 0x6f, 0x6c, 0x6c
        /*0042*/ 	.byte	0x65, 0x63, 0x74, 0x69, 0x76, 0x65, 0x2f, 0x73, 0x6d, 0x39, 0x30, 0x5f, 0x6d, 0x6d, 0x61, 0x5f
        /*0052*/ 	.byte	0x74, 0x6d, 0x61, 0x5f, 0x67, 0x6d, 0x6d, 0x61, 0x5f, 0x73, 0x73, 0x5f, 0x77, 0x61, 0x72, 0x70
        /*0062*/ 	.byte	0x73, 0x70, 0x65, 0x63, 0x69, 0x61, 0x6c, 0x69, 0x7a, 0x65, 0x64, 0x2e, 0x68, 0x70, 0x70, 0x00
	.type		__unnamed_1,@object
	.size		__unnamed_1,(.L_0 - __unnamed_1)
__unnamed_1:
        /*0072*/ 	.byte	0x76, 0x6f, 0x69, 0x64, 0x20, 0x63, 0x75, 0x74, 0x6c, 0x61, 0x73, 0x73, 0x3a, 0x3a, 0x67, 0x65
        /* <DEDUP_REMOVED lines=180> */
        /*0bc2*/ 	.byte	0x79, 0x5d, 0x00
.L_0:


//--------------------- .nv.shared._ZN7cutlass13device_kernelINS_4gemm6kernel13GemmUniversalIN4cute5tupleIJiiiiEEENS1_10collective13CollectiveMmaINS1_34MainloopSm90TmaGmmaWarpSpecializedILi5ENS5_IJNS4_1CILi2EEENSA_ILi1EEESC_EEENS1_35KernelTmaWarpSpecializedCooperativeEEENS5_IJNSA_ILi128EEENSA_ILi48EEESG_EEENS_6half_tENS5_IJlSC_lEEESJ_SK_NS4_8TiledMMAINS4_8MMA_AtomIJNS4_4SM904GMMA25MMA_64x16x16_F32F16F16_SSILNSO_5MajorE0ELSQ_0ELNSO_7ScaleInE1ELSR_1EEEEEENS4_6LayoutISD_NS5_IJSC_NSA_ILi0EEESV_EEEEENS5_IJNS4_10UnderscoreESY_SY_EEEEENS4_13SM90_TMA_LOADENS4_14ComposedLayoutINS4_7SwizzleILi3ELi4ELi3EEENS4_18smem_ptr_flag_bitsILi16EEENSU_INS5_IJNSA_ILi8EEENSA_ILi64EEEEEENS5_IJS18_SC_EEEEEEEvNS4_8identityENS4_23SM90_TMA_LOAD_MULTICASTES1C_vS1D_EENS_8epilogue10collective6detail29Sm90TmaWarpSpecializedAdapterINS1H_15DefaultEpilogueISJ_SK_SK_NS1G_6thread17LinearCombinationISJ_Li1EffLNS1L_9ScaleType4KindE0ELNS_15FloatRoundStyleE2ESJ_EENS1_15EpilogueDefaultEEEEEvvEEEEvNT_6ParamsE --------------------------
	.section	.nv.shared._ZN7cutlass13device_kernelINS_4gemm6kernel13GemmUniversalIN4cute5tupleIJiiiiEEENS1_10collective13CollectiveMmaINS1_34MainloopSm90TmaGmmaWarpSpecializedILi5ENS5_IJNS4_1CILi2EEENSA_ILi1EEESC_EEENS1_35KernelTmaWarpSpecializedCooperativeEEENS5_IJNSA_ILi128EEENSA_ILi48EEESG_EEENS_6half_tENS5_IJlSC_lEEESJ_SK_NS4_8TiledMMAINS4_8MMA_AtomIJNS4_4SM904GMMA25MMA_64x16x16_F32F16F16_SSILNSO_5MajorE0ELSQ_0ELNSO_7ScaleInE1ELSR_1EEEEEENS4_6LayoutISD_NS5_IJSC_NSA_ILi0EEESV_EEEEENS5_IJNS4_10UnderscoreESY_SY_EEEEENS4_13SM90_TMA_LOADENS4_14ComposedLayoutINS4_7SwizzleILi3ELi4ELi3EEENS4_18smem_ptr_flag_bitsILi16EEENSU_INS5_IJNSA_ILi8EEENSA_ILi64EEEEEENS5_IJS18_SC_EEEEEEEvNS4_8identityENS4_23SM90_TMA_LOAD_MULTICASTES1C_vS1D_EENS_8epilogue10collective6detail29Sm90TmaWarpSpecializedAdapterINS1H_15DefaultEpilogueISJ_SK_SK_NS1G_6thread17LinearCombinationISJ_Li1EffLNS1L_9ScaleType4KindE0ELNS_15FloatRoundStyleE2ESJ_EENS1_15EpilogueDefaultEEEEEvvEEEEvNT_6ParamsE,"aw",@nobits
	.sectionflags	@""
	.align	16
	.zero		1024


//--------------------- .nv.shared.reserved.0     --------------------------
	.section	.nv.shared.reserved.0,"aw",@nobits
	.weak		__nv_reservedSMEM_offset_0_alias
	.size		__nv_reservedSMEM_offset_0_alias, 0, 0
	.other		__nv_reservedSMEM_offset_0_alias,@"STO_CUDA_RESERVED_SHARED STV_DEFAULT"
__nv_reservedSMEM_offset_0_alias:
	.zero		0


//--------------------- .nv.global                --------------------------
	.section	.nv.global,"aw",@nobits
.nv.global:
	.type		_ZN39_INTERNAL_b124917d_4_k_cu_396ad12c_53144cute1_E,@object
	.size		_ZN39_INTERNAL_b124917d_4_k_cu_396ad12c_53144cute1_E,(_ZN39_INTERNAL_b124917d_4_k_cu_396ad12c_53144cuda3std3__45__cpo6cbeginE - _ZN39_INTERNAL_b124917d_4_k_cu_396ad12c_53144cute1_E)
_ZN39_INTERNAL_b124917d_4_k_cu_396ad12c_53144cute1_E:
	.zero		1
	.type		_ZN39_INTERNAL_b124917d_4_k_cu_396ad12c_53144cuda3std3__45__cpo6cbeginE,@object
	.size		_ZN39_INTERNAL_b124917d_4_k_cu_396ad12c_53144cuda3std3__45__cpo6cbeginE,(_ZN39_INTERNAL_b124917d_4_k_cu_396ad12c_53144cuda3std3__48in_placeE - _ZN39_INTERNAL_b124917d_4_k_cu_396ad12c_53144cuda3std3__45__cpo6cbeginE)
_ZN39_INTERNAL_b124917d_4_k_cu_396ad12c_53144cuda3std3__45__cpo6cbeginE:
	.zero		1
	.type		_ZN39_INTERNAL_b124917d_4_k_cu_396ad12c_53144cuda3std3__48in_placeE,@object
	.size		_ZN39_INTERNAL_b124917d_4_k_cu_396ad12c_53144cuda3std3__48in_placeE,(_ZN39_INTERNAL_b124917d_4_k_cu_396ad12c_53144cuda3std6ranges3__45__cpo9iter_moveE - _ZN39_INTERNAL_b124917d_4_k_cu_396ad12c_53144cuda3std3__48in_placeE)
_ZN39_INTERNAL_b124917d_4_k_cu_396ad12c_53144cuda3std3__48in_placeE:
	.zero		1
	.type		_ZN39_INTERNAL_b124917d_4_k_cu_396ad12c_53144cuda3std6ranges3__45__cpo9iter_moveE,@object
	.size		_ZN39_INTERNAL_b124917d_4_k_cu_396ad12c_53144cuda3std6ranges3__45__cpo9iter_moveE,(_ZN39_INTERNAL_b124917d_4_k_cu_396ad12c_53144cuda3std3__45__cpo5beginE - _ZN39_INTERNAL_b124917d_4_k_cu_396ad12c_53144cuda3std6ranges3__45__cpo9iter_moveE)
_ZN39_INTERNAL_b124917d_4_k_cu_396ad12c_53144cuda3std6ranges3__45__cpo9iter_moveE:
	.zero		1
	.type		_ZN39_INTERNAL_b124917d_4_k_cu_396ad12c_53144cuda3std3__45__cpo5beginE,@object
	.size		_ZN39_INTERNAL_b124917d_4_k_cu_396ad12c_53144cuda3std3__45__cpo5beginE,(_ZN39_INTERNAL_b124917d_4_k_cu_396ad12c_53144cuda3std3__441_GLOBAL__N__b124917d_4_k_cu_396ad12c_53146ignoreE - _ZN39_INTERNAL_b124917d_4_k_cu_396ad12c_53144cuda3std3__45__cpo5beginE)
_ZN39_INTERNAL_b124917d_4_k_cu_396ad12c_53144cuda3std3__45__cpo5beginE:
	.zero		1
	.type		_ZN39_INTERNAL_b124917d_4_k_cu_396ad12c_53144cuda3std3__441_GLOBAL__N__b124917d_4_k_cu_396ad12c_53146ignoreE,@object
	.size		_ZN39_INTERNAL_b124917d_4_k_cu_396ad12c_53144cuda3std3__441_GLOBAL__N__b124917d_4_k_cu_396ad12c_53146ignoreE,(_ZN39_INTERNAL_b124917d_4_k_cu_396ad12c_53144cute7productE - _ZN39_INTERNAL_b124917d_4_k_cu_396ad12c_53144cuda3std3__441_GLOBAL__N__b124917d_4_k_cu_396ad12c_53146ignoreE)
_ZN39_INTERNAL_b124917d_4_k_cu_396ad12c_53144cuda3std3__441_GLOBAL__N__b124917d_4_k_cu_396ad12c_53146ignoreE:
	.zero		1
	.type		_ZN39_INTERNAL_b124917d_4_k_cu_396ad12c_53144cute7productE,@object
	.size		_ZN39_INTERNAL_b124917d_4_k_cu_396ad12c_53144cute7productE,(_ZN39_INTERNAL_b124917d_4_k_cu_396ad12c_53144cuda3std3__45__cpo3endE - _ZN39_INTERNAL_b124917d_4_k_cu_396ad12c_53144cute7productE)
_ZN39_INTERNAL_b124917d_4_k_cu_396ad12c_53144cute7productE:
	.zero		1
	.type		_ZN39_INTERNAL_b124917d_4_k_cu_396ad12c_53144cuda3std3__45__cpo3endE,@object
	.size		_ZN39_INTERNAL_b124917d_4_k_cu_396ad12c_53144cuda3std3__45__cpo3endE,(_ZN39_INTERNAL_b124917d_4_k_cu_396ad12c_53144cuda3std3__419piecewise_constructE - _ZN39_INTERNAL_b124917d_4_k_cu_396ad12c_53144cuda3std3__45__cpo3endE)
_ZN39_INTERNAL_b124917d_4_k_cu_396ad12c_53144cuda3std3__45__cpo3endE:
	.zero		1
	.type		_ZN39_INTERNAL_b124917d_4_k_cu_396ad12c_53144cuda3std3__419piecewise_constructE,@object
	.size		_ZN39_INTERNAL_b124917d_4_k_cu_396ad12c_53144cuda3std3__419piecewise_constructE,(_ZN39_INTERNAL_b124917d_4_k_cu_396ad12c_53144cuda3std3__45__cpo4cendE - _ZN39_INTERNAL_b124917d_4_k_cu_396ad12c_53144cuda3std3__419piecewise_constructE)
_ZN39_INTERNAL_b124917d_4_k_cu_396ad12c_53144cuda3std3__419piecewise_constructE:
	.zero		1
	.type		_ZN39_INTERNAL_b124917d_4_k_cu_396ad12c_53144cuda3std3__45__cpo4cendE,@object
	.size		_ZN39_INTERNAL_b124917d_4_k_cu_396ad12c_53144cuda3std3__45__cpo4cendE,(_ZN39_INTERNAL_b124917d_4_k_cu_396ad12c_53144cuda3std6ranges3__45__cpo4swapE - _ZN39_INTERNAL_b124917d_4_k_cu_396ad12c_53144cuda3std3__45__cpo4cendE)
_ZN39_INTERNAL_b124917d_4_k_cu_396ad12c_53144cuda3std3__45__cpo4cendE:
	.zero		1
	.type		_ZN39_INTERNAL_b124917d_4_k_cu_396ad12c_53144cuda3std6ranges3__45__cpo4swapE,@object
	.size		_ZN39_INTERNAL_b124917d_4_k_cu_396ad12c_53144cuda3std6ranges3__45__cpo4swapE,(.L_8 - _ZN39_INTERNAL_b124917d_4_k_cu_396ad12c_53144cuda3std6ranges3__45__cpo4swapE)
_ZN39_INTERNAL_b124917d_4_k_cu_396ad12c_53144cuda3std6ranges3__45__cpo4swapE:
	.zero		1
.L_8:


//--------------------- .nv.constant0._ZN7cutlass13device_kernelINS_4gemm6kernel13GemmUniversalIN4cute5tupleIJiiiiEEENS1_10collective13CollectiveMmaINS1_34MainloopSm90TmaGmmaWarpSpecializedILi5ENS5_IJNS4_1CILi2EEENSA_ILi1EEESC_EEENS1_35KernelTmaWarpSpecializedCooperativeEEENS5_IJNSA_ILi128EEENSA_ILi48EEESG_EEENS_6half_tENS5_IJlSC_lEEESJ_SK_NS4_8TiledMMAINS4_8MMA_AtomIJNS4_4SM904GMMA25MMA_64x16x16_F32F16F16_SSILNSO_5MajorE0ELSQ_0ELNSO_7ScaleInE1ELSR_1EEEEEENS4_6LayoutISD_NS5_IJSC_NSA_ILi0EEESV_EEEEENS5_IJNS4_10UnderscoreESY_SY_EEEEENS4_13SM90_TMA_LOADENS4_14ComposedLayoutINS4_7SwizzleILi3ELi4ELi3EEENS4_18smem_ptr_flag_bitsILi16EEENSU_INS5_IJNSA_ILi8EEENSA_ILi64EEEEEENS5_IJS18_SC_EEEEEEEvNS4_8identityENS4_23SM90_TMA_LOAD_MULTICASTES1C_vS1D_EENS_8epilogue10collective6detail29Sm90TmaWarpSpecializedAdapterINS1H_15DefaultEpilogueISJ_SK_SK_NS1G_6thread17LinearCombinationISJ_Li1EffLNS1L_9ScaleType4KindE0ELNS_15FloatRoundStyleE2ESJ_EENS1_15EpilogueDefaultEEEEEvvEEEEvNT_6ParamsE --------------------------
	.section	.nv.constant0._ZN7cutlass13device_kernelINS_4gemm6kernel13GemmUniversalIN4cute5tupleIJiiiiEEENS1_10collective13CollectiveMmaINS1_34MainloopSm90TmaGmmaWarpSpecializedILi5ENS5_IJNS4_1CILi2EEENSA_ILi1EEESC_EEENS1_35KernelTmaWarpSpecializedCooperativeEEENS5_IJNSA_ILi128EEENSA_ILi48EEESG_EEENS_6half_tENS5_IJlSC_lEEESJ_SK_NS4_8TiledMMAINS4_8MMA_AtomIJNS4_4SM904GMMA25MMA_64x16x16_F32F16F16_SSILNSO_5MajorE0ELSQ_0ELNSO_7ScaleInE1ELSR_1EEEEEENS4_6LayoutISD_NS5_IJSC_NSA_ILi0EEESV_EEEEENS5_IJNS4_10UnderscoreESY_SY_EEEEENS4_13SM90_TMA_LOADENS4_14ComposedLayoutINS4_7SwizzleILi3ELi4ELi3EEENS4_18smem_ptr_flag_bitsILi16EEENSU_INS5_IJNSA_ILi8EEENSA_ILi64EEEEEENS5_IJS18_SC_EEEEEEEvNS4_8identityENS4_23SM90_TMA_LOAD_MULTICASTES1C_vS1D_EENS_8epilogue10collective6detail29Sm90TmaWarpSpecializedAdapterINS1H_15DefaultEpilogueISJ_SK_SK_NS1G_6thread17LinearCombinationISJ_Li1EffLNS1L_9ScaleType4KindE0ELNS_15FloatRoundStyleE2ESJ_EENS1_15EpilogueDefaultEEEEEvvEEEEvNT_6ParamsE,"a",@progbits
	.sectionflags	@""
	.align	4
.nv.constant0._ZN7cutlass13device_kernelINS_4gemm6kernel13GemmUniversalIN4cute5tupleIJiiiiEEENS1_10collective13CollectiveMmaINS1_34MainloopSm90TmaGmmaWarpSpecializedILi5ENS5_IJNS4_1CILi2EEENSA_ILi1EEESC_EEENS1_35KernelTmaWarpSpecializedCooperativeEEENS5_IJNSA_ILi128EEENSA_ILi48EEESG_EEENS_6half_tENS5_IJlSC_lEEESJ_SK_NS4_8TiledMMAINS4_8MMA_AtomIJNS4_4SM904GMMA25MMA_64x16x16_F32F16F16_SSILNSO_5MajorE0ELSQ_0ELNSO_7ScaleInE1ELSR_1EEEEEENS4_6LayoutISD_NS5_IJSC_NSA_ILi0EEESV_EEEEENS5_IJNS4_10UnderscoreESY_SY_EEEEENS4_13SM90_TMA_LOADENS4_14ComposedLayoutINS4_7SwizzleILi3ELi4ELi3EEENS4_18smem_ptr_flag_bitsILi16EEENSU_INS5_IJNSA_ILi8EEENSA_ILi64EEEEEENS5_IJS18_SC_EEEEEEEvNS4_8identityENS4_23SM90_TMA_LOAD_MULTICASTES1C_vS1D_EENS_8epilogue10collective6detail29Sm90TmaWarpSpecializedAdapterINS1H_15DefaultEpilogueISJ_SK_SK_NS1G_6thread17LinearCombinationISJ_Li1EffLNS1L_9ScaleType4KindE0ELNS_15FloatRoundStyleE2ESJ_EENS1_15EpilogueDefaultEEEEEvvEEEEvNT_6ParamsE:
	.zero		1664


//--------------------- SYMBOLS --------------------------

	.type		.nv.reservedSmem.offset0,@object
	.size		.nv.reservedSmem.offset0,0x4
	.type		__assertfail,@function
